	.target	sm_100a

	.elftype	@"ET_EXEC"


//--------------------- .note.nv.tkinfo           --------------------------
	.section	.note.nv.tkinfo,"",@"SHT_NOTE"
	.sectionflags	@"SHF_NOTE_NV_TKINFO"
	.tkinfo
        /*0018*/ 	.word	0x00000002
        /*0030*/ 	.string	""
        /*0030*/ 	.string	"ptxas"
        /*0030*/ 	.string	"Cuda compilation tools, release 13.0, V13.0.88"
        /*0030*/ 	.string	"Build cuda_13.0.r13.0/compiler.36424714_0"
        /*0030*/ 	.string	"-arch sm_100a -m 64 "



//--------------------- .note.nv.cuinfo           --------------------------
	.section	.note.nv.cuinfo,"",@"SHT_NOTE"
	.sectionflags	@"SHF_NOTE_NV_CUINFO"
        /*0018*/ 	.short	0x0002
        /*001a*/ 	.short	0x0064
        /*001c*/ 	.short	0x0082
	.zero		2


//--------------------- .nv.info                  --------------------------
	.section	.nv.info,"",@"SHT_CUDA_INFO"
	.align	4


	//----- nvinfo : EIATTR_REGCOUNT
	.align		4
        /*0000*/ 	.byte	0x04, 0x2f
        /*0002*/ 	.short	(.L_19 - .L_18)
	.align		4
.L_18:
        /*0004*/ 	.word	index@(_ZN7cutlass13device_kernelINS_4gemm6kernel13GemmUniversalIN4cute5tupleIJiiiiEEENS1_10collective13CollectiveMmaINS1_35MainloopSm100TmaUmmaWarpSpecializedILi8ELi2ELi4ENS5_IJNS4_1CILi1EEESB_SB_EEEEENS5_IJNSA_ILi64EEENSA_ILi128EEENSA_ILi32EEEEEENS_10tfloat32_tENS5_IJlSB_lEEESI_SJ_NS4_8TiledMMAINS4_8MMA_AtomIJNS4_17SM100_MMA_TF32_SSISI_SI_fLi64ELi128ELNS4_4UMMA5MajorE0ELSO_0ELNSN_7ScaleInE0ELSP_0EEEEEENS4_6LayoutISC_NS5_IJNSA_ILi0EEEST_ST_EEEEENS5_IJNS4_10UnderscoreESW_SW_EEEEENS4_13SM90_TMA_LOADENS4_14ComposedLayoutINS4_7SwizzleILi3ELi4ELi3EEENS4_18smem_ptr_flag_bitsILi32EEENSS_INS5_IJNSA_ILi8EEESG_EEENS5_IJSG_SB_EEEEEEEvNS4_8identityESZ_S19_vS1A_EENS_8epilogue10collective18CollectiveEpilogueINS1C_23Sm100TmaWarpSpecializedILi4ELi2ELi16ELb1ELb0EEEJSH_NS5_IJNSS_ISE_SB_EENSS_ISG_SB_EEEEESI_SJ_SI_SJ_NS1C_6fusion15FusionCallbacksIS1G_NS1K_17LinearCombinationISI_fSI_fLNS_15FloatRoundStyleE2EEESH_S1J_JEEENS4_5SM1004TMEM4LOAD26SM100_TMEM_LOAD_16dp128b8xESZ_S19_NS4_17SM75_U32x4_LDSM_NENS4_14SM90_TMA_STOREES19_NS4_17SM90_U32x4_STSM_NENS4_39AutoVectorizingCopyWithAssumedAlignmentILi128EEEEEEvvEEEEvNT_6ParamsE)
        /*0008*/ 	.word	0x0000005e


	//----- nvinfo : EIATTR_FRAME_SIZE
	.align		4
.L_19:
        /*000c*/ 	.byte	0x04, 0x11
        /*000e*/ 	.short	(.L_21 - .L_20)
	.align		4
.L_20:
        /*0010*/ 	.word	index@($__internal_2_$__cuda_sm10x_tcgen05_guardrail_trap_unallocated_columns_being_dealloced)
        /*0014*/ 	.word	0x00000000


	//----- nvinfo : EIATTR_FRAME_SIZE
	.align		4
.L_21:
        /*0018*/ 	.byte	0x04, 0x11
        /*001a*/ 	.short	(.L_23 - .L_22)
	.align		4
.L_22:
        /*001c*/ 	.word	index@($__internal_1_$__cuda_sm10x_tcgen05_guardrail_trap_phase_invalid_during_alloc)
        /*0020*/ 	.word	0x00000000


	//----- nvinfo : EIATTR_FRAME_SIZE
	.align		4
.L_23:
        /*0024*/ 	.byte	0x04, 0x11
        /*0026*/ 	.short	(.L_25 - .L_24)
	.align		4
.L_24:
        /*0028*/ 	.word	index@($__internal_0_$__cuda_sm10x_tcgen05_guardrail_trap_col_being_dealloced_not_returned_by_alloc)
        /*002c*/ 	.word	0x00000000


	//----- nvinfo : EIATTR_FRAME_SIZE
	.align		4
.L_25:
        /*0030*/ 	.byte	0x04, 0x11
        /*0032*/ 	.short	(.L_27 - .L_26)
	.align		4
.L_26:
        /*0034*/ 	.word	index@(_ZN7cutlass13device_kernelINS_4gemm6kernel13GemmUniversalIN4cute5tupleIJiiiiEEENS1_10collective13CollectiveMmaINS1_35MainloopSm100TmaUmmaWarpSpecializedILi8ELi2ELi4ENS5_IJNS4_1CILi1EEESB_SB_EEEEENS5_IJNSA_ILi64EEENSA_ILi128EEENSA_ILi32EEEEEENS_10tfloat32_tENS5_IJlSB_lEEESI_SJ_NS4_8TiledMMAINS4_8MMA_AtomIJNS4_17SM100_MMA_TF32_SSISI_SI_fLi64ELi128ELNS4_4UMMA5MajorE0ELSO_0ELNSN_7ScaleInE0ELSP_0EEEEEENS4_6LayoutISC_NS5_IJNSA_ILi0EEEST_ST_EEEEENS5_IJNS4_10UnderscoreESW_SW_EEEEENS4_13SM90_TMA_LOADENS4_14ComposedLayoutINS4_7SwizzleILi3ELi4ELi3EEENS4_18smem_ptr_flag_bitsILi32EEENSS_INS5_IJNSA_ILi8EEESG_EEENS5_IJSG_SB_EEEEEEEvNS4_8identityESZ_S19_vS1A_EENS_8epilogue10collective18CollectiveEpilogueINS1C_23Sm100TmaWarpSpecializedILi4ELi2ELi16ELb1ELb0EEEJSH_NS5_IJNSS_ISE_SB_EENSS_ISG_SB_EEEEESI_SJ_SI_SJ_NS1C_6fusion15FusionCallbacksIS1G_NS1K_17LinearCombinationISI_fSI_fLNS_15FloatRoundStyleE2EEESH_S1J_JEEENS4_5SM1004TMEM4LOAD26SM100_TMEM_LOAD_16dp128b8xESZ_S19_NS4_17SM75_U32x4_LDSM_NENS4_14SM90_TMA_STOREES19_NS4_17SM90_U32x4_STSM_NENS4_39AutoVectorizingCopyWithAssumedAlignmentILi128EEEEEEvvEEEEvNT_6ParamsE)
        /*0038*/ 	.word	0x00000000


	//----- nvinfo : EIATTR_MIN_STACK_SIZE
	.align		4
.L_27:
        /*003c*/ 	.byte	0x04, 0x12
        /*003e*/ 	.short	(.L_29 - .L_28)
	.align		4
.L_28:
        /*0040*/ 	.word	index@(_ZN7cutlass13device_kernelINS_4gemm6kernel13GemmUniversalIN4cute5tupleIJiiiiEEENS1_10collective13CollectiveMmaINS1_35MainloopSm100TmaUmmaWarpSpecializedILi8ELi2ELi4ENS5_IJNS4_1CILi1EEESB_SB_EEEEENS5_IJNSA_ILi64EEENSA_ILi128EEENSA_ILi32EEEEEENS_10tfloat32_tENS5_IJlSB_lEEESI_SJ_NS4_8TiledMMAINS4_8MMA_AtomIJNS4_17SM100_MMA_TF32_SSISI_SI_fLi64ELi128ELNS4_4UMMA5MajorE0ELSO_0ELNSN_7ScaleInE0ELSP_0EEEEEENS4_6LayoutISC_NS5_IJNSA_ILi0EEEST_ST_EEEEENS5_IJNS4_10UnderscoreESW_SW_EEEEENS4_13SM90_TMA_LOADENS4_14ComposedLayoutINS4_7SwizzleILi3ELi4ELi3EEENS4_18smem_ptr_flag_bitsILi32EEENSS_INS5_IJNSA_ILi8EEESG_EEENS5_IJSG_SB_EEEEEEEvNS4_8identityESZ_S19_vS1A_EENS_8epilogue10collective18CollectiveEpilogueINS1C_23Sm100TmaWarpSpecializedILi4ELi2ELi16ELb1ELb0EEEJSH_NS5_IJNSS_ISE_SB_EENSS_ISG_SB_EEEEESI_SJ_SI_SJ_NS1C_6fusion15FusionCallbacksIS1G_NS1K_17LinearCombinationISI_fSI_fLNS_15FloatRoundStyleE2EEESH_S1J_JEEENS4_5SM1004TMEM4LOAD26SM100_TMEM_LOAD_16dp128b8xESZ_S19_NS4_17SM75_U32x4_LDSM_NENS4_14SM90_TMA_STOREES19_NS4_17SM90_U32x4_STSM_NENS4_39AutoVectorizingCopyWithAssumedAlignmentILi128EEEEEEvvEEEEvNT_6ParamsE)
        /*0044*/ 	.word	0x00000000
.L_29:


//--------------------- .nv.compat                --------------------------
	.section	.nv.compat,"",@"SHT_CUDA_COMPAT_INFO"
	.align	4
        /*0000*/ 	.byte	0x02, 0x09, 0x01, 0x00, 0x02, 0x02, 0x02, 0x00, 0x02, 0x05, 0x05, 0x00, 0x03, 0x07, 0x01, 0x01
        /*0010*/ 	.byte	0x02, 0x03, 0x01, 0x00, 0x02, 0x06, 0x01, 0x00, 0x04, 0x0b, 0x08, 0x00, 0x09, 0x00, 0x00, 0x00
        /*0020*/ 	.byte	0x00, 0x00, 0x00, 0x00


//--------------------- .nv.info._ZN7cutlass13device_kernelINS_4gemm6kernel13GemmUniversalIN4cute5tupleIJiiiiEEENS1_10collective13CollectiveMmaINS1_35MainloopSm100TmaUmmaWarpSpecializedILi8ELi2ELi4ENS5_IJNS4_1CILi1EEESB_SB_EEEEENS5_IJNSA_ILi64EEENSA_ILi128EEENSA_ILi32EEEEEENS_10tfloat32_tENS5_IJlSB_lEEESI_SJ_NS4_8TiledMMAINS4_8MMA_AtomIJNS4_17SM100_MMA_TF32_SSISI_SI_fLi64ELi128ELNS4_4UMMA5MajorE0ELSO_0ELNSN_7ScaleInE0ELSP_0EEEEEENS4_6LayoutISC_NS5_IJNSA_ILi0EEEST_ST_EEEEENS5_IJNS4_10UnderscoreESW_SW_EEEEENS4_13SM90_TMA_LOADENS4_14ComposedLayoutINS4_7SwizzleILi3ELi4ELi3EEENS4_18smem_ptr_flag_bitsILi32EEENSS_INS5_IJNSA_ILi8EEESG_EEENS5_IJSG_SB_EEEEEEEvNS4_8identityESZ_S19_vS1A_EENS_8epilogue10collective18CollectiveEpilogueINS1C_23Sm100TmaWarpSpecializedILi4ELi2ELi16ELb1ELb0EEEJSH_NS5_IJNSS_ISE_SB_EENSS_ISG_SB_EEEEESI_SJ_SI_SJ_NS1C_6fusion15FusionCallbacksIS1G_NS1K_17LinearCombinationISI_fSI_fLNS_15FloatRoundStyleE2EEESH_S1J_JEEENS4_5SM1004TMEM4LOAD26SM100_TMEM_LOAD_16dp128b8xESZ_S19_NS4_17SM75_U32x4_LDSM_NENS4_14SM90_TMA_STOREES19_NS4_17SM90_U32x4_STSM_NENS4_39AutoVectorizingCopyWithAssumedAlignmentILi128EEEEEEvvEEEEvNT_6ParamsE --------------------------
	.section	.nv.info._ZN7cutlass13device_kernelINS_4gemm6kernel13GemmUniversalIN4cute5tupleIJiiiiEEENS1_10collective13CollectiveMmaINS1_35MainloopSm100TmaUmmaWarpSpecializedILi8ELi2ELi4ENS5_IJNS4_1CILi1EEESB_SB_EEEEENS5_IJNSA_ILi64EEENSA_ILi128EEENSA_ILi32EEEEEENS_10tfloat32_tENS5_IJlSB_lEEESI_SJ_NS4_8TiledMMAINS4_8MMA_AtomIJNS4_17SM100_MMA_TF32_SSISI_SI_fLi64ELi128ELNS4_4UMMA5MajorE0ELSO_0ELNSN_7ScaleInE0ELSP_0EEEEEENS4_6LayoutISC_NS5_IJNSA_ILi0EEEST_ST_EEEEENS5_IJNS4_10UnderscoreESW_SW_EEEEENS4_13SM90_TMA_LOADENS4_14ComposedLayoutINS4_7SwizzleILi3ELi4ELi3EEENS4_18smem_ptr_flag_bitsILi32EEENSS_INS5_IJNSA_ILi8EEESG_EEENS5_IJSG_SB_EEEEEEEvNS4_8identityESZ_S19_vS1A_EENS_8epilogue10collective18CollectiveEpilogueINS1C_23Sm100TmaWarpSpecializedILi4ELi2ELi16ELb1ELb0EEEJSH_NS5_IJNSS_ISE_SB_EENSS_ISG_SB_EEEEESI_SJ_SI_SJ_NS1C_6fusion15FusionCallbacksIS1G_NS1K_17LinearCombinationISI_fSI_fLNS_15FloatRoundStyleE2EEESH_S1J_JEEENS4_5SM1004TMEM4LOAD26SM100_TMEM_LOAD_16dp128b8xESZ_S19_NS4_17SM75_U32x4_LDSM_NENS4_14SM90_TMA_STOREES19_NS4_17SM90_U32x4_STSM_NENS4_39AutoVectorizingCopyWithAssumedAlignmentILi128EEEEEEvvEEEEvNT_6ParamsE,"",@"SHT_CUDA_INFO"
	.sectionflags	@""
	.align	4


	//----- nvinfo : EIATTR_CUDA_API_VERSION
	.align		4
        /*0000*/ 	.byte	0x04, 0x37
        /*0002*/ 	.short	(.L_31 - .L_30)
.L_30:
        /*0004*/ 	.word	0x00000082


	//----- nvinfo : EIATTR_KPARAM_INFO
	.align		4
.L_31:
        /*0008*/ 	.byte	0x04, 0x17
        /*000a*/ 	.short	(.L_33 - .L_32)
.L_32:
        /*000c*/ 	.word	0x00000000
        /*0010*/ 	.short	0x0000
        /*0012*/ 	.short	0x0000
        /*0014*/ 	.byte	0x00, 0xf0, 0x01, 0x20


	//----- nvinfo : EIATTR_AT_ENTRY_FRAGMENTS
	.align		4
.L_33:
        /*0018*/ 	.byte	0x04, 0x4f
        /*001a*/ 	.short	(.L_35 - .L_34)


	//   ....[0]....
.L_34:
        /*001c*/ 	.word	0x00000006


	//----- nvinfo : EIATTR_RESERVED_SMEM_USED
	.align		4
.L_35:
        /*0020*/ 	.byte	0x01, 0x41
	.zero		2


	//----- nvinfo : EIATTR_SPARSE_MMA_MASK
	.align		4
        /*0024*/ 	.byte	0x03, 0x50
        /*0026*/ 	.short	0x0000


	//----- nvinfo : EIATTR_TCGEN05_1CTA_USED
	.align		4
        /*0028*/ 	.byte	0x01, 0x51
	.zero		2


	//----- nvinfo : EIATTR_MAXREG_COUNT
	.align		4
        /*002c*/ 	.byte	0x03, 0x1b
        /*002e*/ 	.short	0x00ff


	//----- nvinfo : EIATTR_NUM_BARRIERS
	.align		4
        /*0030*/ 	.byte	0x02, 0x4c
        /*0032*/ 	.byte	0x07
	.zero		1


	//----- nvinfo : EIATTR_EXTERNS
	.align		4
        /*0034*/ 	.byte	0x04, 0x0f
        /*0036*/ 	.short	(.L_37 - .L_36)


	//   ....[0]....
	.align		4
.L_36:
        /*0038*/ 	.word	index@(__assertfail)


	//----- nvinfo : EIATTR_MERCURY_ISA_VERSION
	.align		4
.L_37:
        /*003c*/ 	.byte	0x03, 0x5f
        /*003e*/ 	.short	0x0101


	//----- nvinfo : EIATTR_INT_WARP_WIDE_INSTR_OFFSETS
	.align		4
        /*0040*/ 	.byte	0x04, 0x31
        /*0042*/ 	.short	(.L_39 - .L_38)


	//   ....[0]....
.L_38:
        /*0044*/ 	.word	0x00001e60


	//   ....[1]....
        /*0048*/ 	.word	0x00003b40


	//   ....[2]....
        /*004c*/ 	.word	0x00003b70


	//   ....[3]....
        /*0050*/ 	.word	0x00003bc0


	//   ....[4]....
        /*0054*/ 	.word	0x000044d0


	//   ....[5]....
        /*0058*/ 	.word	0x00004530


	//   ....[6]....
        /*005c*/ 	.word	0x00004610


	//   ....[7]....
        /*0060*/ 	.word	0x00004680


	//   ....[8]....
        /*0064*/ 	.word	0x00004790


	//   ....[9]....
        /*0068*/ 	.word	0x00004820


	//   ....[10]....
        /*006c*/ 	.word	0x000049f0


	//   ....[11]....
        /*0070*/ 	.word	0x00004b50


	//----- nvinfo : EIATTR_COOP_GROUP_MASK_REGIDS
	.align		4
.L_39:
        /*0074*/ 	.byte	0x04, 0x29
        /*0076*/ 	.short	(.L_41 - .L_40)


	//   ....[0]....
.L_40:
        /*0078*/ 	.word	0xffffffff


	//   ....[1]....
        /*007c*/ 	.word	0xffffffff


	//   ....[2]....
        /*0080*/ 	.word	0xffffffff


	//   ....[3]....
        /*0084*/ 	.word	0xffffffff


	//   ....[4]....
        /*0088*/ 	.word	0xffffffff


	//   ....[5]....
        /*008c*/ 	.word	0xffffffff


	//   ....[6]....
        /*0090*/ 	.word	0xffffffff


	//   ....[7]....
        /*0094*/ 	.word	0xffffffff


	//   ....[8]....
        /*0098*/ 	.word	0xffffffff


	//   ....[9]....
        /*009c*/ 	.word	0xffffffff


	//   ....[10]....
        /*00a0*/ 	.word	0xffffffff


	//   ....[11]....
        /*00a4*/ 	.word	0xffffffff


	//   ....[12]....
        /*00a8*/ 	.word	0xffffffff


	//----- nvinfo : EIATTR_COOP_GROUP_INSTR_OFFSETS
	.align		4
.L_41:
        /*00ac*/ 	.byte	0x04, 0x28
        /*00ae*/ 	.short	(.L_43 - .L_42)


	//   ....[0]....
.L_42:
        /*00b0*/ 	.word	0x00000090


	//   ....[1]....
        /*00b4*/ 	.word	0x000004d0


	//   ....[2]....
        /*00b8*/ 	.word	0x000006c0


	//   ....[3]....
        /*00bc*/ 	.word	0x00000860


	//   ....[4]....
        /*00c0*/ 	.word	0x00000960


	//   ....[5]....
        /*00c4*/ 	.word	0x00000ad0


	//   ....[6]....
        /*00c8*/ 	.word	0x00000c70


	//   ....[7]....
        /*00cc*/ 	.word	0x00001d40


	//   ....[8]....
        /*00d0*/ 	.word	0x00002d60


	//   ....[9]....
        /*00d4*/ 	.word	0x00002f70


	//   ....[10]....
        /*00d8*/ 	.word	0x00002fa0


	//   ....[11]....
        /*00dc*/ 	.word	0x00003a30


	//   ....[12]....
        /*00e0*/ 	.word	0x00003c60


	//----- nvinfo : EIATTR_VRC_CTA_INIT_COUNT
	.align		4
.L_43:
        /*00e4*/ 	.byte	0x02, 0x4a
        /*00e6*/ 	.byte	0x80
	.zero		1


	//----- nvinfo : EIATTR_SYSCALL_OFFSETS
	.align		4
        /*00e8*/ 	.byte	0x04, 0x46
        /*00ea*/ 	.short	(.L_45 - .L_44)


	//   ....[0]....
.L_44:
        /*00ec*/ 	.word	0x00005610


	//   ....[1]....
        /*00f0*/ 	.word	0x00005700


	//   ....[2]....
        /*00f4*/ 	.word	0x00005f30


	//   ....[3]....
        /*00f8*/ 	.word	0x000068f0


	//   ....[4]....
        /*00fc*/ 	.word	0x00007250


	//   ....[5]....
        /*0100*/ 	.word	0x00007bb0


	//----- nvinfo : EIATTR_MBARRIER_INSTR_OFFSETS
	.align		4
.L_45:
        /*0104*/ 	.byte	0x04, 0x39
        /*0106*/ 	.short	(.L_47 - .L_46)


	//   ....[0]....
.L_46:
        /*0108*/ 	.word	0x000005b0
        /*010c*/ 	.word	0x000000ff
        /*0110*/ 	.word	0x00000000
        /*0114*/ 	.short	0x0100
        /*0116*/ 	.byte	0x05
	.zero		1


	//   ....[1]....
        /*0118*/ 	.word	0x000005c0
        /*011c*/ 	.word	0x000000ff
        /*0120*/ 	.word	0x00000040
        /*0124*/ 	.short	0x0100
        /*0126*/ 	.byte	0x05
	.zero		1


	//   ....[2]....
        /*0128*/ 	.word	0x000005d0
        /*012c*/ 	.word	0x000000ff
        /*0130*/ 	.word	0x00000008
        /*0134*/ 	.short	0x0100
        /*0136*/ 	.byte	0x05
	.zero		1


	//   ....[3]....
        /*0138*/ 	.word	0x000005e0
        /*013c*/ 	.word	0x000000ff
        /*0140*/ 	.word	0x00000048
        /*0144*/ 	.short	0x0100
        /*0146*/ 	.byte	0x05
	.zero		1


	//   ....[4]....
        /*0148*/ 	.word	0x000005f0
        /*014c*/ 	.word	0x000000ff
        /*0150*/ 	.word	0x00000010
        /*0154*/ 	.short	0x0100
        /*0156*/ 	.byte	0x05
	.zero		1


	//   ....[5]....
        /*0158*/ 	.word	0x00000600
        /*015c*/ 	.word	0x000000ff
        /*0160*/ 	.word	0x00000050
        /*0164*/ 	.short	0x0100
        /*0166*/ 	.byte	0x05
	.zero		1


	//   ....[6]....
        /*0168*/ 	.word	0x00000610
        /*016c*/ 	.word	0x000000ff
        /*0170*/ 	.word	0x00000018
        /*0174*/ 	.short	0x0100
        /*0176*/ 	.byte	0x05
	.zero		1


	//   ....[7]....
        /*0178*/ 	.word	0x00000620
        /*017c*/ 	.word	0x000000ff
        /*0180*/ 	.word	0x00000058
        /*0184*/ 	.short	0x0100
        /*0186*/ 	.byte	0x05
	.zero		1


	//   ....[8]....
        /*0188*/ 	.word	0x00000630
        /*018c*/ 	.word	0x000000ff
        /*0190*/ 	.word	0x00000020
        /*0194*/ 	.short	0x0100
        /*0196*/ 	.byte	0x05
	.zero		1


	//   ....[9]....
        /*0198*/ 	.word	0x00000640
        /*019c*/ 	.word	0x000000ff
        /*01a0*/ 	.word	0x00000060
        /*01a4*/ 	.short	0x0100
        /*01a6*/ 	.byte	0x05
	.zero		1


	//   ....[10]....
        /*01a8*/ 	.word	0x00000650
        /*01ac*/ 	.word	0x000000ff
        /*01b0*/ 	.word	0x00000028
        /*01b4*/ 	.short	0x0100
        /*01b6*/ 	.byte	0x05
	.zero		1


	//   ....[11]....
        /*01b8*/ 	.word	0x00000660
        /*01bc*/ 	.word	0x000000ff
        /*01c0*/ 	.word	0x00000068
        /*01c4*/ 	.short	0x0100
        /*01c6*/ 	.byte	0x05
	.zero		1


	//   ....[12]....
        /*01c8*/ 	.word	0x00000670
        /*01cc*/ 	.word	0x000000ff
        /*01d0*/ 	.word	0x00000030
        /*01d4*/ 	.short	0x0100
        /*01d6*/ 	.byte	0x05
	.zero		1


	//   ....[13]....
        /*01d8*/ 	.word	0x00000680
        /*01dc*/ 	.word	0x000000ff
        /*01e0*/ 	.word	0x00000070
        /*01e4*/ 	.short	0x0100
        /*01e6*/ 	.byte	0x05
	.zero		1


	//   ....[14]....
        /*01e8*/ 	.word	0x00000690
        /*01ec*/ 	.word	0x000000ff
        /*01f0*/ 	.word	0x00000038
        /*01f4*/ 	.short	0x0100
        /*01f6*/ 	.byte	0x05
	.zero		1


	//   ....[15]....
        /*01f8*/ 	.word	0x000006a0
        /*01fc*/ 	.word	0x000000ff
        /*0200*/ 	.word	0x00000078
        /*0204*/ 	.short	0x0100
        /*0206*/ 	.byte	0x05
	.zero		1


	//   ....[16]....
        /*0208*/ 	.word	0x000007d0
        /*020c*/ 	.word	0x000000ff
        /*0210*/ 	.word	0x00000080
        /*0214*/ 	.short	0x0100
        /*0216*/ 	.byte	0x07
	.zero		1


	//   ....[17]....
        /*0218*/ 	.word	0x000007e0
        /*021c*/ 	.word	0x000000ff
        /*0220*/ 	.word	0x000000a0
        /*0224*/ 	.short	0x0100
        /*0226*/ 	.byte	0x07
	.zero		1


	//   ....[18]....
        /*0228*/ 	.word	0x000007f0
        /*022c*/ 	.word	0x000000ff
        /*0230*/ 	.word	0x00000088
        /*0234*/ 	.short	0x0100
        /*0236*/ 	.byte	0x07
	.zero		1


	//   ....[19]....
        /*0238*/ 	.word	0x00000800
        /*023c*/ 	.word	0x000000ff
        /*0240*/ 	.word	0x000000a8
        /*0244*/ 	.short	0x0100
        /*0246*/ 	.byte	0x07
	.zero		1


	//   ....[20]....
        /*0248*/ 	.word	0x00000810
        /*024c*/ 	.word	0x000000ff
        /*0250*/ 	.word	0x00000090
        /*0254*/ 	.short	0x0100
        /*0256*/ 	.byte	0x07
	.zero		1


	//   ....[21]....
        /*0258*/ 	.word	0x00000820
        /*025c*/ 	.word	0x000000ff
        /*0260*/ 	.word	0x000000b0
        /*0264*/ 	.short	0x0100
        /*0266*/ 	.byte	0x07
	.zero		1


	//   ....[22]....
        /*0268*/ 	.word	0x00000830
        /*026c*/ 	.word	0x000000ff
        /*0270*/ 	.word	0x00000098
        /*0274*/ 	.short	0x0100
        /*0276*/ 	.byte	0x07
	.zero		1


	//   ....[23]....
        /*0278*/ 	.word	0x00000840
        /*027c*/ 	.word	0x000000ff
        /*0280*/ 	.word	0x000000b8
        /*0284*/ 	.short	0x0100
        /*0286*/ 	.byte	0x07
	.zero		1


	//   ....[24]....
        /*0288*/ 	.word	0x00000930
        /*028c*/ 	.word	0x000000ff
        /*0290*/ 	.word	0x000000c0
        /*0294*/ 	.short	0x0100
        /*0296*/ 	.byte	0x05
	.zero		1


	//   ....[25]....
        /*0298*/ 	.word	0x00000940
        /*029c*/ 	.word	0x000000ff
        /*02a0*/ 	.word	0x000000c8
        /*02a4*/ 	.short	0x0100
        /*02a6*/ 	.byte	0x05
	.zero		1


	//   ....[26]....
        /*02a8*/ 	.word	0x00000a80
        /*02ac*/ 	.word	0x000000ff
        /*02b0*/ 	.word	0x000000d0
        /*02b4*/ 	.short	0x0100
        /*02b6*/ 	.byte	0x05
	.zero		1


	//   ....[27]....
        /*02b8*/ 	.word	0x00000a90
        /*02bc*/ 	.word	0x000000ff
        /*02c0*/ 	.word	0x000000e0
        /*02c4*/ 	.short	0x0100
        /*02c6*/ 	.byte	0x05
	.zero		1


	//   ....[28]....
        /*02c8*/ 	.word	0x00000aa0
        /*02cc*/ 	.word	0x000000ff
        /*02d0*/ 	.word	0x000000d8
        /*02d4*/ 	.short	0x0100
        /*02d6*/ 	.byte	0x05
	.zero		1


	//   ....[29]....
        /*02d8*/ 	.word	0x00000ab0
        /*02dc*/ 	.word	0x000000ff
        /*02e0*/ 	.word	0x000000e8
        /*02e4*/ 	.short	0x0100
        /*02e6*/ 	.byte	0x05
	.zero		1


	//   ....[30]....
        /*02e8*/ 	.word	0x00000be0
        /*02ec*/ 	.word	0x000000ff
        /*02f0*/ 	.word	0x000000f0
        /*02f4*/ 	.short	0x0100
        /*02f6*/ 	.byte	0x07
	.zero		1


	//   ....[31]....
        /*02f8*/ 	.word	0x00000bf0
        /*02fc*/ 	.word	0x000000ff
        /*0300*/ 	.word	0x00000110
        /*0304*/ 	.short	0x0100
        /*0306*/ 	.byte	0x07
	.zero		1


	//   ....[32]....
        /*0308*/ 	.word	0x00000c00
        /*030c*/ 	.word	0x000000ff
        /*0310*/ 	.word	0x000000f8
        /*0314*/ 	.short	0x0100
        /*0316*/ 	.byte	0x07
	.zero		1


	//   ....[33]....
        /*0318*/ 	.word	0x00000c10
        /*031c*/ 	.word	0x000000ff
        /*0320*/ 	.word	0x00000118
        /*0324*/ 	.short	0x0100
        /*0326*/ 	.byte	0x07
	.zero		1


	//   ....[34]....
        /*0328*/ 	.word	0x00000c20
        /*032c*/ 	.word	0x000000ff
        /*0330*/ 	.word	0x00000100
        /*0334*/ 	.short	0x0100
        /*0336*/ 	.byte	0x07
	.zero		1


	//   ....[35]....
        /*0338*/ 	.word	0x00000c30
        /*033c*/ 	.word	0x000000ff
        /*0340*/ 	.word	0x00000120
        /*0344*/ 	.short	0x0100
        /*0346*/ 	.byte	0x07
	.zero		1


	//   ....[36]....
        /*0348*/ 	.word	0x00000c40
        /*034c*/ 	.word	0x000000ff
        /*0350*/ 	.word	0x00000108
        /*0354*/ 	.short	0x0100
        /*0356*/ 	.byte	0x07
	.zero		1


	//   ....[37]....
        /*0358*/ 	.word	0x00000c50
        /*035c*/ 	.word	0x000000ff
        /*0360*/ 	.word	0x00000128
        /*0364*/ 	.short	0x0100
        /*0366*/ 	.byte	0x07
	.zero		1


	//   ....[38]....
        /*0368*/ 	.word	0x00000d40
        /*036c*/ 	.word	0x000000ff
        /*0370*/ 	.word	0x00000130
        /*0374*/ 	.short	0x0100
        /*0376*/ 	.byte	0x05
	.zero		1


	//   ....[39]....
        /*0378*/ 	.word	0x00000d50
        /*037c*/ 	.word	0x000000ff
        /*0380*/ 	.word	0x00000140
        /*0384*/ 	.short	0x0100
        /*0386*/ 	.byte	0x05
	.zero		1


	//   ....[40]....
        /*0388*/ 	.word	0x00000d60
        /*038c*/ 	.word	0x000000ff
        /*0390*/ 	.word	0x00000138
        /*0394*/ 	.short	0x0100
        /*0396*/ 	.byte	0x05
	.zero		1


	//   ....[41]....
        /*0398*/ 	.word	0x00000d70
        /*039c*/ 	.word	0x000000ff
        /*03a0*/ 	.word	0x00000148
        /*03a4*/ 	.short	0x0100
        /*03a6*/ 	.byte	0x05
	.zero		1


	//   ....[42]....
        /*03a8*/ 	.word	0x00001640
        /*03ac*/ 	.word	0x00000002
        /*03b0*/ 	.word	0x00000140
        /*03b4*/ 	.short	0x010a
        /*03b6*/ 	.byte	0xff
	.zero		1


	//   ....[43]....
        /*03b8*/ 	.word	0x00001670
        /*03bc*/ 	.word	0x00000002
        /*03c0*/ 	.word	0x00000130
        /*03c4*/ 	.short	0x0101
        /*03c6*/ 	.byte	0xff
	.zero		1


	//   ....[44]....
        /*03c8*/ 	.word	0x00001740
        /*03cc*/ 	.word	0x000000ff
        /*03d0*/ 	.word	0x00000040
        /*03d4*/ 	.short	0x010a
        /*03d6*/ 	.byte	0x08
	.zero		1


	//   ....[45]....
        /*03d8*/ 	.word	0x000017e0
        /*03dc*/ 	.word	0x000000ff
        /*03e0*/ 	.word	0x00000040
        /*03e4*/ 	.short	0x010a
        /*03e6*/ 	.byte	0x21
	.zero		1


	//   ....[46]....
        /*03e8*/ 	.word	0x00001930
        /*03ec*/ 	.word	0x000000ff
        /*03f0*/ 	.word	0x00000040
        /*03f4*/ 	.short	0x010a
        /*03f6*/ 	.byte	0x08
	.zero		1


	//   ....[47]....
        /*03f8*/ 	.word	0x00001a40
        /*03fc*/ 	.word	0x000000ff
        /*0400*/ 	.word	0x000000c8
        /*0404*/ 	.short	0x0101
        /*0406*/ 	.byte	0x04
	.zero		1


	//   ....[48]....
        /*0408*/ 	.word	0x00001a60
        /*040c*/ 	.word	0x000000ff
        /*0410*/ 	.word	0x00000040
        /*0414*/ 	.short	0x010a
        /*0416*/ 	.byte	0x08
	.zero		1


	//   ....[49]....
        /*0418*/ 	.word	0x00001ae0
        /*041c*/ 	.word	0x000000ff
        /*0420*/ 	.word	0x00000040
        /*0424*/ 	.short	0x010a
        /*0426*/ 	.byte	0x11
	.zero		1


	//   ....[50]....
        /*0428*/ 	.word	0x00001c30
        /*042c*/ 	.word	0x000000ff
        /*0430*/ 	.word	0x00000040
        /*0434*/ 	.short	0x010a
        /*0436*/ 	.byte	0x08
	.zero		1


	//   ....[51]....
        /*0438*/ 	.word	0x00001d70
        /*043c*/ 	.word	0x00000002
        /*0440*/ 	.word	0x000000d0
        /*0444*/ 	.short	0x010a
        /*0446*/ 	.byte	0xff
	.zero		1


	//   ....[52]....
        /*0448*/ 	.word	0x00001e30
        /*044c*/ 	.word	0x00000002
        /*0450*/ 	.word	0x00000000
        /*0454*/ 	.short	0x0101
        /*0456*/ 	.byte	0xff
	.zero		1


	//   ....[53]....
        /*0458*/ 	.word	0x00002390
        /*045c*/ 	.word	0x000000ff
        /*0460*/ 	.word	0x00000000
        /*0464*/ 	.short	0x010a
        /*0466*/ 	.byte	0x05
	.zero		1


	//   ....[54]....
        /*0468*/ 	.word	0x00002420
        /*046c*/ 	.word	0x000000ff
        /*0470*/ 	.word	0x00000000
        /*0474*/ 	.short	0x010a
        /*0476*/ 	.byte	0x05
	.zero		1


	//   ....[55]....
        /*0478*/ 	.word	0x000024b0
        /*047c*/ 	.word	0x000000ff
        /*0480*/ 	.word	0x00000000
        /*0484*/ 	.short	0x010a
        /*0486*/ 	.byte	0x05
	.zero		1


	//   ....[56]....
        /*0488*/ 	.word	0x00002540
        /*048c*/ 	.word	0x000000ff
        /*0490*/ 	.word	0x00000000
        /*0494*/ 	.short	0x010a
        /*0496*/ 	.byte	0x05
	.zero		1


	//   ....[57]....
        /*0498*/ 	.word	0x000025d0
        /*049c*/ 	.word	0x000000ff
        /*04a0*/ 	.word	0x00000000
        /*04a4*/ 	.short	0x010a
        /*04a6*/ 	.byte	0x05
	.zero		1


	//   ....[58]....
        /*04a8*/ 	.word	0x00002660
        /*04ac*/ 	.word	0x000000ff
        /*04b0*/ 	.word	0x00000000
        /*04b4*/ 	.short	0x010a
        /*04b6*/ 	.byte	0x05
	.zero		1


	//   ....[59]....
        /*04b8*/ 	.word	0x000026f0
        /*04bc*/ 	.word	0x000000ff
        /*04c0*/ 	.word	0x00000000
        /*04c4*/ 	.short	0x010a
        /*04c6*/ 	.byte	0x05
	.zero		1


	//   ....[60]....
        /*04c8*/ 	.word	0x00002790
        /*04cc*/ 	.word	0x00000000
        /*04d0*/ 	.word	0x00000000
        /*04d4*/ 	.short	0x010a
        /*04d6*/ 	.byte	0xff
	.zero		1


	//   ....[61]....
        /*04d8*/ 	.word	0x000028b0
        /*04dc*/ 	.word	0x00000000
        /*04e0*/ 	.word	0x00000130
        /*04e4*/ 	.short	0x010a
        /*04e6*/ 	.byte	0xff
	.zero		1


	//   ....[62]....
        /*04e8*/ 	.word	0x00002920
        /*04ec*/ 	.word	0x00000000
        /*04f0*/ 	.word	0x00000000
        /*04f4*/ 	.short	0x0101
        /*04f6*/ 	.byte	0xff
	.zero		1


	//   ....[63]....
        /*04f8*/ 	.word	0x00002940
        /*04fc*/ 	.word	0x000000ff
        /*0500*/ 	.word	0x000000e0
        /*0504*/ 	.short	0x010a
        /*0506*/ 	.byte	0x05
	.zero		1


	//   ....[64]....
        /*0508*/ 	.word	0x00002a60
        /*050c*/ 	.word	0x00000000
        /*0510*/ 	.word	0x000000d0
        /*0514*/ 	.short	0x010a
        /*0516*/ 	.byte	0xff
	.zero		1


	//   ....[65]....
        /*0518*/ 	.word	0x00002b60
        /*051c*/ 	.word	0x00000000
        /*0520*/ 	.word	0x00000000
        /*0524*/ 	.short	0x0101
        /*0526*/ 	.byte	0xff
	.zero		1


	//   ....[66]....
        /*0528*/ 	.word	0x00002bf0
        /*052c*/ 	.word	0x000000ff
        /*0530*/ 	.word	0x000000e0
        /*0534*/ 	.short	0x0106
        /*0536*/ 	.byte	0x05
	.zero		1


	//   ....[67]....
        /*0538*/ 	.word	0x00002c10
        /*053c*/ 	.word	0x000000ff
        /*0540*/ 	.word	0x000000e0
        /*0544*/ 	.short	0x010a
        /*0546*/ 	.byte	0x05
	.zero		1


	//   ....[68]....
        /*0548*/ 	.word	0x00002ca0
        /*054c*/ 	.word	0x000000ff
        /*0550*/ 	.word	0x000000e0
        /*0554*/ 	.short	0x0106
        /*0556*/ 	.byte	0x04
	.zero		1


	//   ....[69]....
        /*0558*/ 	.word	0x00002ce0
        /*055c*/ 	.word	0x00000000
        /*0560*/ 	.word	0x000000e0
        /*0564*/ 	.short	0x010a
        /*0566*/ 	.byte	0xff
	.zero		1


	//   ....[70]....
        /*0568*/ 	.word	0x00003220
        /*056c*/ 	.word	0x00000000
        /*0570*/ 	.word	0x000000d0
        /*0574*/ 	.short	0x010a
        /*0576*/ 	.byte	0xff
	.zero		1


	//   ....[71]....
        /*0578*/ 	.word	0x00003320
        /*057c*/ 	.word	0x00000003
        /*0580*/ 	.word	0x00000000
        /*0584*/ 	.short	0x0101
        /*0586*/ 	.byte	0xff
	.zero		1


	//   ....[72]....
        /*0588*/ 	.word	0x00003330
        /*058c*/ 	.word	0x000000ff
        /*0590*/ 	.word	0x00000000
        /*0594*/ 	.short	0x010a
        /*0596*/ 	.byte	0x06
	.zero		1


	//   ....[73]....
        /*0598*/ 	.word	0x000033b0
        /*059c*/ 	.word	0x000000ff
        /*05a0*/ 	.word	0x00000110
        /*05a4*/ 	.short	0x010a
        /*05a6*/ 	.byte	0x07
	.zero		1


	//   ....[74]....
        /*05a8*/ 	.word	0x00003490
        /*05ac*/ 	.word	0x000000ff
        /*05b0*/ 	.word	0x00000000
        /*05b4*/ 	.short	0x010a
        /*05b6*/ 	.byte	0x06
	.zero		1


	//   ....[75]....
        /*05b8*/ 	.word	0x000035c0
        /*05bc*/ 	.word	0x000000ff
        /*05c0*/ 	.word	0x00000000
        /*05c4*/ 	.short	0x010a
        /*05c6*/ 	.byte	0x1a
	.zero		1


	//   ....[76]....
        /*05c8*/ 	.word	0x00003860
        /*05cc*/ 	.word	0x000000ff
        /*05d0*/ 	.word	0x00000000
        /*05d4*/ 	.short	0x010a
        /*05d6*/ 	.byte	0x06
	.zero		1


	//   ....[77]....
        /*05d8*/ 	.word	0x000038f0
        /*05dc*/ 	.word	0x000000ff
        /*05e0*/ 	.word	0x00000000
        /*05e4*/ 	.short	0x010a
        /*05e6*/ 	.byte	0x06
	.zero		1


	//   ....[78]....
        /*05e8*/ 	.word	0x00003980
        /*05ec*/ 	.word	0x000000ff
        /*05f0*/ 	.word	0x00000000
        /*05f4*/ 	.short	0x010a
        /*05f6*/ 	.byte	0x06
	.zero		1


	//   ....[79]....
        /*05f8*/ 	.word	0x00003a10
        /*05fc*/ 	.word	0x000000ff
        /*0600*/ 	.word	0x00000000
        /*0604*/ 	.short	0x010a
        /*0606*/ 	.byte	0x07
	.zero		1


	//   ....[80]....
        /*0608*/ 	.word	0x00003e80
        /*060c*/ 	.word	0x00000000
        /*0610*/ 	.word	0x000000d0
        /*0614*/ 	.short	0x010a
        /*0616*/ 	.byte	0xff
	.zero		1


	//   ....[81]....
        /*0618*/ 	.word	0x00003f40
        /*061c*/ 	.word	0x00000000
        /*0620*/ 	.word	0x00000000
        /*0624*/ 	.short	0x0101
        /*0626*/ 	.byte	0xff
	.zero		1


	//   ....[82]....
        /*0628*/ 	.word	0x00004260
        /*062c*/ 	.word	0x000000ff
        /*0630*/ 	.word	0x000000c8
        /*0634*/ 	.short	0x010a
        /*0636*/ 	.byte	0x07
	.zero		1


	//   ....[83]....
        /*0638*/ 	.word	0x00004450
        /*063c*/ 	.word	0x000000ff
        /*0640*/ 	.word	0x000000a0
        /*0644*/ 	.short	0x010a
        /*0646*/ 	.byte	0x07
	.zero		1


	//   ....[84]....
        /*0648*/ 	.word	0x000045c0
        /*064c*/ 	.word	0x000000ff
        /*0650*/ 	.word	0x00000080
        /*0654*/ 	.short	0x010b
        /*0656*/ 	.byte	0x07
	.zero		1


	//   ....[85]....
        /*0658*/ 	.word	0x000045d0
        /*065c*/ 	.word	0x000000ff
        /*0660*/ 	.word	0x00000000
        /*0664*/ 	.short	0x0101
        /*0666*/ 	.byte	0x08
	.zero		1


	//   ....[86]....
        /*0668*/ 	.word	0x000045e0
        /*066c*/ 	.word	0x000000ff
        /*0670*/ 	.word	0x000000a8
        /*0674*/ 	.short	0x010a
        /*0676*/ 	.byte	0x07
	.zero		1


	//   ....[87]....
        /*0678*/ 	.word	0x00004730
        /*067c*/ 	.word	0x000000ff
        /*0680*/ 	.word	0x00000088
        /*0684*/ 	.short	0x010b
        /*0686*/ 	.byte	0x07
	.zero		1


	//   ....[88]....
        /*0688*/ 	.word	0x00004740
        /*068c*/ 	.word	0x000000ff
        /*0690*/ 	.word	0x00000000
        /*0694*/ 	.short	0x0101
        /*0696*/ 	.byte	0x08
	.zero		1


	//   ....[89]....
        /*0698*/ 	.word	0x00004750
        /*069c*/ 	.word	0x000000ff
        /*06a0*/ 	.word	0x000000b0
        /*06a4*/ 	.short	0x010a
        /*06a6*/ 	.byte	0x07
	.zero		1


	//   ....[90]....
        /*06a8*/ 	.word	0x000048d0
        /*06ac*/ 	.word	0x000000ff
        /*06b0*/ 	.word	0x00000090
        /*06b4*/ 	.short	0x010b
        /*06b6*/ 	.byte	0x07
	.zero		1


	//   ....[91]....
        /*06b8*/ 	.word	0x00004910
        /*06bc*/ 	.word	0x000000ff
        /*06c0*/ 	.word	0x00000000
        /*06c4*/ 	.short	0x0101
        /*06c6*/ 	.byte	0x08
	.zero		1


	//   ....[92]....
        /*06c8*/ 	.word	0x00004950
        /*06cc*/ 	.word	0x000000ff
        /*06d0*/ 	.word	0x000000b8
        /*06d4*/ 	.short	0x010a
        /*06d6*/ 	.byte	0x07
	.zero		1


	//   ....[93]....
        /*06d8*/ 	.word	0x00004b90
        /*06dc*/ 	.word	0x000000ff
        /*06e0*/ 	.word	0x00000098
        /*06e4*/ 	.short	0x010b
        /*06e6*/ 	.byte	0x07
	.zero		1


	//   ....[94]....
        /*06e8*/ 	.word	0x00004bb0
        /*06ec*/ 	.word	0x000000ff
        /*06f0*/ 	.word	0x00000000
        /*06f4*/ 	.short	0x0101
        /*06f6*/ 	.byte	0x0d
	.zero		1


	//   ....[95]....
        /*06f8*/ 	.word	0x00004be0
        /*06fc*/ 	.word	0x000000ff
        /*0700*/ 	.word	0x000000a0
        /*0704*/ 	.short	0x010a
        /*0706*/ 	.byte	0x07
	.zero		1


	//   ....[96]....
        /*0708*/ 	.word	0x00004c00
        /*070c*/ 	.word	0x000000ff
        /*0710*/ 	.word	0x000000a8
        /*0714*/ 	.short	0x010a
        /*0716*/ 	.byte	0x07
	.zero		1


	//   ....[97]....
        /*0718*/ 	.word	0x00004c20
        /*071c*/ 	.word	0x000000ff
        /*0720*/ 	.word	0x000000b0
        /*0724*/ 	.short	0x010a
        /*0726*/ 	.byte	0x07
	.zero		1


	//   ....[98]....
        /*0728*/ 	.word	0x00004c60
        /*072c*/ 	.word	0x00000000
        /*0730*/ 	.word	0x000000b8
        /*0734*/ 	.short	0x010a
        /*0736*/ 	.byte	0xff
	.zero		1


	//   ....[99]....
        /*0738*/ 	.word	0x00004fd0
        /*073c*/ 	.word	0x00000000
        /*0740*/ 	.word	0x000000d0
        /*0744*/ 	.short	0x010a
        /*0746*/ 	.byte	0xff
	.zero		1


	//   ....[100]....
        /*0748*/ 	.word	0x000050e0
        /*074c*/ 	.word	0x00000000
        /*0750*/ 	.word	0x00000000
        /*0754*/ 	.short	0x0101
        /*0756*/ 	.byte	0xff
	.zero		1


	//   ....[101]....
        /*0758*/ 	.word	0x00005b60
        /*075c*/ 	.word	0x000000ff
        /*0760*/ 	.word	0x00000080
        /*0764*/ 	.short	0x010a
        /*0766*/ 	.byte	0x30
	.zero		1


	//   ....[102]....
        /*0768*/ 	.word	0x00005ba0
        /*076c*/ 	.word	0x00000054
        /*0770*/ 	.word	0x000000f0
        /*0774*/ 	.short	0x010a
        /*0776*/ 	.byte	0xff
	.zero		1


	//   ....[103]....
        /*0778*/ 	.word	0x00005d10
        /*077c*/ 	.word	0x000000ff
        /*0780*/ 	.word	0x00000080
        /*0784*/ 	.short	0x010a
        /*0786*/ 	.byte	0x30
	.zero		1


	//   ....[104]....
        /*0788*/ 	.word	0x00005e10
        /*078c*/ 	.word	0x00000054
        /*0790*/ 	.word	0x000000f0
        /*0794*/ 	.short	0x010a
        /*0796*/ 	.byte	0xff
	.zero		1


	//   ....[105]....
        /*0798*/ 	.word	0x00006610
        /*079c*/ 	.word	0x00000000
        /*07a0*/ 	.word	0x00000000
        /*07a4*/ 	.short	0x0101
        /*07a6*/ 	.byte	0xff
	.zero		1


	//   ....[106]....
        /*07a8*/ 	.word	0x00006620
        /*07ac*/ 	.word	0x00000002
        /*07b0*/ 	.word	0x00000080
        /*07b4*/ 	.short	0x010a
        /*07b6*/ 	.byte	0xff
	.zero		1


	//   ....[107]....
        /*07b8*/ 	.word	0x000066f0
        /*07bc*/ 	.word	0x00000002
        /*07c0*/ 	.word	0x00000080
        /*07c4*/ 	.short	0x010a
        /*07c6*/ 	.byte	0xff
	.zero		1


	//   ....[108]....
        /*07c8*/ 	.word	0x00006f70
        /*07cc*/ 	.word	0x00000015
        /*07d0*/ 	.word	0x00000000
        /*07d4*/ 	.short	0x0101
        /*07d6*/ 	.byte	0xff
	.zero		1


	//   ....[109]....
        /*07d8*/ 	.word	0x00006f90
        /*07dc*/ 	.word	0x00000000
        /*07e0*/ 	.word	0x00000080
        /*07e4*/ 	.short	0x010a
        /*07e6*/ 	.byte	0xff
	.zero		1


	//   ....[110]....
        /*07e8*/ 	.word	0x00007050
        /*07ec*/ 	.word	0x00000000
        /*07f0*/ 	.word	0x00000080
        /*07f4*/ 	.short	0x010a
        /*07f6*/ 	.byte	0xff
	.zero		1


	//   ....[111]....
        /*07f8*/ 	.word	0x000078d0
        /*07fc*/ 	.word	0x00000015
        /*0800*/ 	.word	0x00000000
        /*0804*/ 	.short	0x0101
        /*0806*/ 	.byte	0xff
	.zero		1


	//   ....[112]....
        /*0808*/ 	.word	0x000078f0
        /*080c*/ 	.word	0x00000002
        /*0810*/ 	.word	0x00000080
        /*0814*/ 	.short	0x010a
        /*0816*/ 	.byte	0xff
	.zero		1


	//   ....[113]....
        /*0818*/ 	.word	0x000079b0
        /*081c*/ 	.word	0x00000002
        /*0820*/ 	.word	0x00000080
        /*0824*/ 	.short	0x010a
        /*0826*/ 	.byte	0xff
	.zero		1


	//   ....[114]....
        /*0828*/ 	.word	0x00007d20
        /*082c*/ 	.word	0x000000ff
        /*0830*/ 	.word	0x00000000
        /*0834*/ 	.short	0x0101
        /*0836*/ 	.byte	0x05
	.zero		1


	//   ....[115]....
        /*0838*/ 	.word	0x00008290
        /*083c*/ 	.word	0x00000000
        /*0840*/ 	.word	0x00000000
        /*0844*/ 	.short	0x0101
        /*0846*/ 	.byte	0xff
	.zero		1


	//   ....[116]....
        /*0848*/ 	.word	0x00008500
        /*084c*/ 	.word	0x000000ff
        /*0850*/ 	.word	0x00000000
        /*0854*/ 	.short	0x0101
        /*0856*/ 	.byte	0x04
	.zero		1


	//   ....[117]....
        /*0858*/ 	.word	0x00008520
        /*085c*/ 	.word	0x00000002
        /*0860*/ 	.word	0x00000140
        /*0864*/ 	.short	0x010a
        /*0866*/ 	.byte	0xff
	.zero		1


	//   ....[118]....
        /*0868*/ 	.word	0x00008580
        /*086c*/ 	.word	0x00000002
        /*0870*/ 	.word	0x00000040
        /*0874*/ 	.short	0x010a
        /*0876*/ 	.byte	0xff
	.zero		1


	//   ....[119]....
        /*0878*/ 	.word	0x000085e0
        /*087c*/ 	.word	0x00000002
        /*0880*/ 	.word	0x00000040
        /*0884*/ 	.short	0x010a
        /*0886*/ 	.byte	0xff
	.zero		1


	//   ....[120]....
        /*0888*/ 	.word	0x00008630
        /*088c*/ 	.word	0x00000002
        /*0890*/ 	.word	0x000000d0
        /*0894*/ 	.short	0x010a
        /*0896*/ 	.byte	0xff
	.zero		1


	//   ....[121]....
        /*0898*/ 	.word	0x00008690
        /*089c*/ 	.word	0x00000000
        /*08a0*/ 	.word	0x00000000
        /*08a4*/ 	.short	0x010a
        /*08a6*/ 	.byte	0xff
	.zero		1


	//   ....[122]....
        /*08a8*/ 	.word	0x000086f0
        /*08ac*/ 	.word	0x00000000
        /*08b0*/ 	.word	0x00000000
        /*08b4*/ 	.short	0x010a
        /*08b6*/ 	.byte	0xff
	.zero		1


	//   ....[123]....
        /*08b8*/ 	.word	0x00008750
        /*08bc*/ 	.word	0x00000000
        /*08c0*/ 	.word	0x00000000
        /*08c4*/ 	.short	0x010a
        /*08c6*/ 	.byte	0xff
	.zero		1


	//   ....[124]....
        /*08c8*/ 	.word	0x000087b0
        /*08cc*/ 	.word	0x00000000
        /*08d0*/ 	.word	0x00000000
        /*08d4*/ 	.short	0x010a
        /*08d6*/ 	.byte	0xff
	.zero		1


	//   ....[125]....
        /*08d8*/ 	.word	0x00008810
        /*08dc*/ 	.word	0x00000000
        /*08e0*/ 	.word	0x00000000
        /*08e4*/ 	.short	0x010a
        /*08e6*/ 	.byte	0xff
	.zero		1


	//   ....[126]....
        /*08e8*/ 	.word	0x00008870
        /*08ec*/ 	.word	0x00000000
        /*08f0*/ 	.word	0x00000000
        /*08f4*/ 	.short	0x010a
        /*08f6*/ 	.byte	0xff
	.zero		1


	//   ....[127]....
        /*08f8*/ 	.word	0x000088d0
        /*08fc*/ 	.word	0x00000000
        /*0900*/ 	.word	0x00000000
        /*0904*/ 	.short	0x010a
        /*0906*/ 	.byte	0xff
	.zero		1


	//   ....[128]....
        /*0908*/ 	.word	0x00008920
        /*090c*/ 	.word	0x00000000
        /*0910*/ 	.word	0x00000130
        /*0914*/ 	.short	0x010a
        /*0916*/ 	.byte	0xff
	.zero		1


	//   ....[129]....
        /*0918*/ 	.word	0x00008980
        /*091c*/ 	.word	0x00000000
        /*0920*/ 	.word	0x000000e0
        /*0924*/ 	.short	0x010a
        /*0926*/ 	.byte	0xff
	.zero		1


	//   ....[130]....
        /*0928*/ 	.word	0x000089d0
        /*092c*/ 	.word	0x00000000
        /*0930*/ 	.word	0x000000d0
        /*0934*/ 	.short	0x010a
        /*0936*/ 	.byte	0xff
	.zero		1


	//   ....[131]....
        /*0938*/ 	.word	0x00008a30
        /*093c*/ 	.word	0x00000000
        /*0940*/ 	.word	0x000000e0
        /*0944*/ 	.short	0x010a
        /*0946*/ 	.byte	0xff
	.zero		1


	//   ....[132]....
        /*0948*/ 	.word	0x00008a80
        /*094c*/ 	.word	0x00000000
        /*0950*/ 	.word	0x000000d0
        /*0954*/ 	.short	0x010a
        /*0956*/ 	.byte	0xff
	.zero		1


	//   ....[133]....
        /*0958*/ 	.word	0x00008ae0
        /*095c*/ 	.word	0x00000002
        /*0960*/ 	.word	0x00000110
        /*0964*/ 	.short	0x010a
        /*0966*/ 	.byte	0xff
	.zero		1


	//   ....[134]....
        /*0968*/ 	.word	0x00008b40
        /*096c*/ 	.word	0x00000000
        /*0970*/ 	.word	0x00000000
        /*0974*/ 	.short	0x010a
        /*0976*/ 	.byte	0xff
	.zero		1


	//   ....[135]....
        /*0978*/ 	.word	0x00008ba0
        /*097c*/ 	.word	0x00000000
        /*0980*/ 	.word	0x00000000
        /*0984*/ 	.short	0x010a
        /*0986*/ 	.byte	0xff
	.zero		1


	//   ....[136]....
        /*0988*/ 	.word	0x00008c00
        /*098c*/ 	.word	0x00000000
        /*0990*/ 	.word	0x00000000
        /*0994*/ 	.short	0x010a
        /*0996*/ 	.byte	0xff
	.zero		1


	//   ....[137]....
        /*0998*/ 	.word	0x00008c60
        /*099c*/ 	.word	0x00000000
        /*09a0*/ 	.word	0x00000000
        /*09a4*/ 	.short	0x010a
        /*09a6*/ 	.byte	0xff
	.zero		1


	//   ....[138]....
        /*09a8*/ 	.word	0x00008cc0
        /*09ac*/ 	.word	0x00000000
        /*09b0*/ 	.word	0x00000000
        /*09b4*/ 	.short	0x010a
        /*09b6*/ 	.byte	0xff
	.zero		1


	//   ....[139]....
        /*09b8*/ 	.word	0x00008d10
        /*09bc*/ 	.word	0x00000000
        /*09c0*/ 	.word	0x000000d0
        /*09c4*/ 	.short	0x010a
        /*09c6*/ 	.byte	0xff
	.zero		1


	//   ....[140]....
        /*09c8*/ 	.word	0x00008d70
        /*09cc*/ 	.word	0x00000000
        /*09d0*/ 	.word	0x000000c8
        /*09d4*/ 	.short	0x010a
        /*09d6*/ 	.byte	0xff
	.zero		1


	//   ....[141]....
        /*09d8*/ 	.word	0x00008dd0
        /*09dc*/ 	.word	0x00000000
        /*09e0*/ 	.word	0x000000a0
        /*09e4*/ 	.short	0x010a
        /*09e6*/ 	.byte	0xff
	.zero		1


	//   ....[142]....
        /*09e8*/ 	.word	0x00008e30
        /*09ec*/ 	.word	0x00000000
        /*09f0*/ 	.word	0x000000a8
        /*09f4*/ 	.short	0x010a
        /*09f6*/ 	.byte	0xff
	.zero		1


	//   ....[143]....
        /*09f8*/ 	.word	0x00008e90
        /*09fc*/ 	.word	0x00000000
        /*0a00*/ 	.word	0x000000b0
        /*0a04*/ 	.short	0x010a
        /*0a06*/ 	.byte	0xff
	.zero		1


	//   ....[144]....
        /*0a08*/ 	.word	0x00008ef0
        /*0a0c*/ 	.word	0x00000000
        /*0a10*/ 	.word	0x000000b8
        /*0a14*/ 	.short	0x010a
        /*0a16*/ 	.byte	0xff
	.zero		1


	//   ....[145]....
        /*0a18*/ 	.word	0x00008f50
        /*0a1c*/ 	.word	0x00000000
        /*0a20*/ 	.word	0x000000a0
        /*0a24*/ 	.short	0x010a
        /*0a26*/ 	.byte	0xff
	.zero		1


	//   ....[146]....
        /*0a28*/ 	.word	0x00008fb0
        /*0a2c*/ 	.word	0x00000000
        /*0a30*/ 	.word	0x000000a8
        /*0a34*/ 	.short	0x010a
        /*0a36*/ 	.byte	0xff
	.zero		1


	//   ....[147]....
        /*0a38*/ 	.word	0x00009010
        /*0a3c*/ 	.word	0x00000000
        /*0a40*/ 	.word	0x000000b0
        /*0a44*/ 	.short	0x010a
        /*0a46*/ 	.byte	0xff
	.zero		1


	//   ....[148]....
        /*0a48*/ 	.word	0x00009060
        /*0a4c*/ 	.word	0x00000000
        /*0a50*/ 	.word	0x000000d0
        /*0a54*/ 	.short	0x010a
        /*0a56*/ 	.byte	0xff
	.zero		1


	//   ....[149]....
        /*0a58*/ 	.word	0x000090c0
        /*0a5c*/ 	.word	0x00000000
        /*0a60*/ 	.word	0x00000080
        /*0a64*/ 	.short	0x010a
        /*0a66*/ 	.byte	0xff
	.zero		1


	//   ....[150]....
        /*0a68*/ 	.word	0x00009110
        /*0a6c*/ 	.word	0x00000054
        /*0a70*/ 	.word	0x000000f0
        /*0a74*/ 	.short	0x010a
        /*0a76*/ 	.byte	0xff
	.zero		1


	//   ....[151]....
        /*0a78*/ 	.word	0x00009160
        /*0a7c*/ 	.word	0x00000002
        /*0a80*/ 	.word	0x00000080
        /*0a84*/ 	.short	0x010a
        /*0a86*/ 	.byte	0xff
	.zero		1


	//   ....[152]....
        /*0a88*/ 	.word	0x000091b0
        /*0a8c*/ 	.word	0x00000000
        /*0a90*/ 	.word	0x00000080
        /*0a94*/ 	.short	0x010a
        /*0a96*/ 	.byte	0xff
	.zero		1


	//   ....[153]....
        /*0a98*/ 	.word	0x00009200
        /*0a9c*/ 	.word	0x00000002
        /*0aa0*/ 	.word	0x00000080
        /*0aa4*/ 	.short	0x010a
        /*0aa6*/ 	.byte	0xff
	.zero		1


	//----- nvinfo : EIATTR_NUM_MBARRIERS
	.align		4
.L_47:
        /*0aa8*/ 	.byte	0x03, 0x38
        /*0aaa*/ 	.short	0x002a


	//----- nvinfo : EIATTR_EXIT_INSTR_OFFSETS
	.align		4
        /*0aac*/ 	.byte	0x04, 0x1c
        /*0aae*/ 	.short	(.L_49 - .L_48)


	//   ....[0]....
.L_48:
        /*0ab0*/ 	.word	0x000027c0


	//   ....[1]....
        /*0ab4*/ 	.word	0x00002cb0


	//   ....[2]....
        /*0ab8*/ 	.word	0x00002d10


	//   ....[3]....
        /*0abc*/ 	.word	0x00003c70


	//   ....[4]....
        /*0ac0*/ 	.word	0x00004c90


	//   ....[5]....
        /*0ac4*/ 	.word	0x00004cd0


	//   ....[6]....
        /*0ac8*/ 	.word	0x000083f0


	//   ....[7]....
        /*0acc*/ 	.word	0x00008470


	//   ....[8]....
        /*0ad0*/ 	.word	0x000084a0


	//   ....[9]....
        /*0ad4*/ 	.word	0x00008510


	//----- nvinfo : EIATTR_MAX_THREADS
	.align		4
.L_49:
        /*0ad8*/ 	.byte	0x04, 0x05
        /*0ada*/ 	.short	(.L_51 - .L_50)
.L_50:
        /*0adc*/ 	.word	0x00000100
        /*0ae0*/ 	.word	0x00000001
        /*0ae4*/ 	.word	0x00000001


	//----- nvinfo : EIATTR_CRS_STACK_SIZE
	.align		4
.L_51:
        /*0ae8*/ 	.byte	0x04, 0x1e
        /*0aea*/ 	.short	(.L_53 - .L_52)
.L_52:
        /*0aec*/ 	.word	0x00000000


	//----- nvinfo : EIATTR_CBANK_PARAM_SIZE
	.align		4
.L_53:
        /*0af0*/ 	.byte	0x03, 0x19
        /*0af2*/ 	.short	0x0800


	//----- nvinfo : EIATTR_PARAM_CBANK
	.align		4
        /*0af4*/ 	.byte	0x04, 0x0a
        /*0af6*/ 	.short	(.L_55 - .L_54)
	.align		4
.L_54:
        /*0af8*/ 	.word	index@(.nv.constant0._ZN7cutlass13device_kernelINS_4gemm6kernel13GemmUniversalIN4cute5tupleIJiiiiEEENS1_10collective13CollectiveMmaINS1_35MainloopSm100TmaUmmaWarpSpecializedILi8ELi2ELi4ENS5_IJNS4_1CILi1EEESB_SB_EEEEENS5_IJNSA_ILi64EEENSA_ILi128EEENSA_ILi32EEEEEENS_10tfloat32_tENS5_IJlSB_lEEESI_SJ_NS4_8TiledMMAINS4_8MMA_AtomIJNS4_17SM100_MMA_TF32_SSISI_SI_fLi64ELi128ELNS4_4UMMA5MajorE0ELSO_0ELNSN_7ScaleInE0ELSP_0EEEEEENS4_6LayoutISC_NS5_IJNSA_ILi0EEEST_ST_EEEEENS5_IJNS4_10UnderscoreESW_SW_EEEEENS4_13SM90_TMA_LOADENS4_14ComposedLayoutINS4_7SwizzleILi3ELi4ELi3EEENS4_18smem_ptr_flag_bitsILi32EEENSS_INS5_IJNSA_ILi8EEESG_EEENS5_IJSG_SB_EEEEEEEvNS4_8identityESZ_S19_vS1A_EENS_8epilogue10collective18CollectiveEpilogueINS1C_23Sm100TmaWarpSpecializedILi4ELi2ELi16ELb1ELb0EEEJSH_NS5_IJNSS_ISE_SB_EENSS_ISG_SB_EEEEESI_SJ_SI_SJ_NS1C_6fusion15FusionCallbacksIS1G_NS1K_17LinearCombinationISI_fSI_fLNS_15FloatRoundStyleE2EEESH_S1J_JEEENS4_5SM1004TMEM4LOAD26SM100_TMEM_LOAD_16dp128b8xESZ_S19_NS4_17SM75_U32x4_LDSM_NENS4_14SM90_TMA_STOREES19_NS4_17SM90_U32x4_STSM_NENS4_39AutoVectorizingCopyWithAssumedAlignmentILi128EEEEEEvvEEEEvNT_6ParamsE)
        /*0afc*/ 	.short	0x0380
        /*0afe*/ 	.short	0x0800


	//----- nvinfo : EIATTR_SW_WAR
	.align		4
.L_55:
        /*0b00*/ 	.byte	0x04, 0x36
        /*0b02*/ 	.short	(.L_57 - .L_56)
.L_56:
        /*0b04*/ 	.word	0x00000008
.L_57:


//--------------------- .nv.callgraph             --------------------------
	.section	.nv.callgraph,"",@"SHT_CUDA_CALLGRAPH"
	.align	4
	.sectionentsize	8
	.align		4
        /*0000*/ 	.word	0x00000000
	.align		4
        /*0004*/ 	.word	0xffffffff
	.align		4
        /*0008*/ 	.word	index@(_ZN7cutlass13device_kernelINS_4gemm6kernel13GemmUniversalIN4cute5tupleIJiiiiEEENS1_10collective13CollectiveMmaINS1_35MainloopSm100TmaUmmaWarpSpecializedILi8ELi2ELi4ENS5_IJNS4_1CILi1EEESB_SB_EEEEENS5_IJNSA_ILi64EEENSA_ILi128EEENSA_ILi32EEEEEENS_10tfloat32_tENS5_IJlSB_lEEESI_SJ_NS4_8TiledMMAINS4_8MMA_AtomIJNS4_17SM100_MMA_TF32_SSISI_SI_fLi64ELi128ELNS4_4UMMA5MajorE0ELSO_0ELNSN_7ScaleInE0ELSP_0EEEEEENS4_6LayoutISC_NS5_IJNSA_ILi0EEEST_ST_EEEEENS5_IJNS4_10UnderscoreESW_SW_EEEEENS4_13SM90_TMA_LOADENS4_14ComposedLayoutINS4_7SwizzleILi3ELi4ELi3EEENS4_18smem_ptr_flag_bitsILi32EEENSS_INS5_IJNSA_ILi8EEESG_EEENS5_IJSG_SB_EEEEEEEvNS4_8identityESZ_S19_vS1A_EENS_8epilogue10collective18CollectiveEpilogueINS1C_23Sm100TmaWarpSpecializedILi4ELi2ELi16ELb1ELb0EEEJSH_NS5_IJNSS_ISE_SB_EENSS_ISG_SB_EEEEESI_SJ_SI_SJ_NS1C_6fusion15FusionCallbacksIS1G_NS1K_17LinearCombinationISI_fSI_fLNS_15FloatRoundStyleE2EEESH_S1J_JEEENS4_5SM1004TMEM4LOAD26SM100_TMEM_LOAD_16dp128b8xESZ_S19_NS4_17SM75_U32x4_LDSM_NENS4_14SM90_TMA_STOREES19_NS4_17SM90_U32x4_STSM_NENS4_39AutoVectorizingCopyWithAssumedAlignmentILi128EEEEEEvvEEEEvNT_6ParamsE)
	.align		4
        /*000c*/ 	.word	index@(__assertfail)
	.align		4
        /*0010*/ 	.word	0x00000000
	.align		4
        /*0014*/ 	.word	0xfffffffe
	.align		4
        /*0018*/ 	.word	0x00000000
	.align		4
        /*001c*/ 	.word	0xfffffffd
	.align		4
        /*0020*/ 	.word	0x00000000
	.align		4
        /*0024*/ 	.word	0xfffffffc


//--------------------- .nv.constant4             --------------------------
	.section	.nv.constant4,"a",@progbits
	.align	8
	.align		8
.nv.constant4:
        /*0000*/ 	.dword	__assertfail
	.align		8
        /*0008*/ 	.dword	__unnamed_1
	.align		8
        /*0010*/ 	.dword	__unnamed_2
	.align		8
        /*0018*/ 	.dword	_ZN39_INTERNAL_0b46e814_4_k_cu_62fbdbde_91454cuda3std3__45__cpo5beginE
	.align		8
        /*0020*/ 	.dword	_ZN39_INTERNAL_0b46e814_4_k_cu_62fbdbde_91454cuda3std3__45__cpo3endE
	.align		8
        /*0028*/ 	.dword	_ZN39_INTERNAL_0b46e814_4_k_cu_62fbdbde_91454cuda3std3__45__cpo6cbeginE
	.align		8
        /*0030*/ 	.dword	_ZN39_INTERNAL_0b46e814_4_k_cu_62fbdbde_91454cuda3std3__45__cpo4cendE
	.align		8
        /*0038*/ 	.dword	_ZN39_INTERNAL_0b46e814_4_k_cu_62fbdbde_91454cuda3std3__441_GLOBAL__N__0b46e814_4_k_cu_62fbdbde_91456ignoreE
	.align		8
        /*0040*/ 	.dword	_ZN39_INTERNAL_0b46e814_4_k_cu_62fbdbde_91454cuda3std3__419piecewise_constructE
	.align		8
        /*0048*/ 	.dword	_ZN39_INTERNAL_0b46e814_4_k_cu_62fbdbde_91454cuda3std3__48in_placeE
	.align		8
        /*0050*/ 	.dword	_ZN39_INTERNAL_0b46e814_4_k_cu_62fbdbde_91454cuda3std6ranges3__45__cpo4swapE
	.align		8
        /*0058*/ 	.dword	_ZN39_INTERNAL_0b46e814_4_k_cu_62fbdbde_91454cuda3std6ranges3__45__cpo9iter_moveE
	.align		8
        /*0060*/ 	.dword	_ZN39_INTERNAL_0b46e814_4_k_cu_62fbdbde_91454cute7productE
	.align		8
        /*0068*/ 	.dword	_ZN39_INTERNAL_0b46e814_4_k_cu_62fbdbde_91454cute1_E
	.align		8
        /*0070*/ 	.dword	$str$25
	.align		8
        /*0078*/ 	.dword	$str$26
	.align		8
        /*0080*/ 	.dword	$str$27
	.align		8
        /*0088*/ 	.dword	$str$28


//--------------------- .text._ZN7cutlass13device_kernelINS_4gemm6kernel13GemmUniversalIN4cute5tupleIJiiiiEEENS1_10collective13CollectiveMmaINS1_35MainloopSm100TmaUmmaWarpSpecializedILi8ELi2ELi4ENS5_IJNS4_1CILi1EEESB_SB_EEEEENS5_IJNSA_ILi64EEENSA_ILi128EEENSA_ILi32EEEEEENS_10tfloat32_tENS5_IJlSB_lEEESI_SJ_NS4_8TiledMMAINS4_8MMA_AtomIJNS4_17SM100_MMA_TF32_SSISI_SI_fLi64ELi128ELNS4_4UMMA5MajorE0ELSO_0ELNSN_7ScaleInE0ELSP_0EEEEEENS4_6LayoutISC_NS5_IJNSA_ILi0EEEST_ST_EEEEENS5_IJNS4_10UnderscoreESW_SW_EEEEENS4_13SM90_TMA_LOADENS4_14ComposedLayoutINS4_7SwizzleILi3ELi4ELi3EEENS4_18smem_ptr_flag_bitsILi32EEENSS_INS5_IJNSA_ILi8EEESG_EEENS5_IJSG_SB_EEEEEEEvNS4_8identityESZ_S19_vS1A_EENS_8epilogue10collective18CollectiveEpilogueINS1C_23Sm100TmaWarpSpecializedILi4ELi2ELi16ELb1ELb0EEEJSH_NS5_IJNSS_ISE_SB_EENSS_ISG_SB_EEEEESI_SJ_SI_SJ_NS1C_6fusion15FusionCallbacksIS1G_NS1K_17LinearCombinationISI_fSI_fLNS_15FloatRoundStyleE2EEESH_S1J_JEEENS4_5SM1004TMEM4LOAD26SM100_TMEM_LOAD_16dp128b8xESZ_S19_NS4_17SM75_U32x4_LDSM_NENS4_14SM90_TMA_STOREES19_NS4_17SM90_U32x4_STSM_NENS4_39AutoVectorizingCopyWithAssumedAlignmentILi128EEEEEEvvEEEEvNT_6ParamsE --------------------------
	.section	.text._ZN7cutlass13device_kernelINS_4gemm6kernel13GemmUniversalIN4cute5tupleIJiiiiEEENS1_10collective13CollectiveMmaINS1_35MainloopSm100TmaUmmaWarpSpecializedILi8ELi2ELi4ENS5_IJNS4_1CILi1EEESB_SB_EEEEENS5_IJNSA_ILi64EEENSA_ILi128EEENSA_ILi32EEEEEENS_10tfloat32_tENS5_IJlSB_lEEESI_SJ_NS4_8TiledMMAINS4_8MMA_AtomIJNS4_17SM100_MMA_TF32_SSISI_SI_fLi64ELi128ELNS4_4UMMA5MajorE0ELSO_0ELNSN_7ScaleInE0ELSP_0EEEEEENS4_6LayoutISC_NS5_IJNSA_ILi0EEEST_ST_EEEEENS5_IJNS4_10UnderscoreESW_SW_EEEEENS4_13SM90_TMA_LOADENS4_14ComposedLayoutINS4_7SwizzleILi3ELi4ELi3EEENS4_18smem_ptr_flag_bitsILi32EEENSS_INS5_IJNSA_ILi8EEESG_EEENS5_IJSG_SB_EEEEEEEvNS4_8identityESZ_S19_vS1A_EENS_8epilogue10collective18CollectiveEpilogueINS1C_23Sm100TmaWarpSpecializedILi4ELi2ELi16ELb1ELb0EEEJSH_NS5_IJNSS_ISE_SB_EENSS_ISG_SB_EEEEESI_SJ_SI_SJ_NS1C_6fusion15FusionCallbacksIS1G_NS1K_17LinearCombinationISI_fSI_fLNS_15FloatRoundStyleE2EEESH_S1J_JEEENS4_5SM1004TMEM4LOAD26SM100_TMEM_LOAD_16dp128b8xESZ_S19_NS4_17SM75_U32x4_LDSM_NENS4_14SM90_TMA_STOREES19_NS4_17SM90_U32x4_STSM_NENS4_39AutoVectorizingCopyWithAssumedAlignmentILi128EEEEEEvvEEEEvNT_6ParamsE,"ax",@progbits
	.align	128
.text._ZN7cutlass13device_kernelINS_4gemm6kernel13GemmUniversalIN4cute5tupleIJiiiiEEENS1_10collective13CollectiveMmaINS1_35MainloopSm100TmaUmmaWarpSpecializedILi8ELi2ELi4ENS5_IJNS4_1CILi1EEESB_SB_EEEEENS5_IJNSA_ILi64EEENSA_ILi128EEENSA_ILi32EEEEEENS_10tfloat32_tENS5_IJlSB_lEEESI_SJ_NS4_8TiledMMAINS4_8MMA_AtomIJNS4_17SM100_MMA_TF32_SSISI_SI_fLi64ELi128ELNS4_4UMMA5MajorE0ELSO_0ELNSN_7ScaleInE0ELSP_0EEEEEENS4_6LayoutISC_NS5_IJNSA_ILi0EEEST_ST_EEEEENS5_IJNS4_10UnderscoreESW_SW_EEEEENS4_13SM90_TMA_LOADENS4_14ComposedLayoutINS4_7SwizzleILi3ELi4ELi3EEENS4_18smem_ptr_flag_bitsILi32EEENSS_INS5_IJNSA_ILi8EEESG_EEENS5_IJSG_SB_EEEEEEEvNS4_8identityESZ_S19_vS1A_EENS_8epilogue10collective18CollectiveEpilogueINS1C_23Sm100TmaWarpSpecializedILi4ELi2ELi16ELb1ELb0EEEJSH_NS5_IJNSS_ISE_SB_EENSS_ISG_SB_EEEEESI_SJ_SI_SJ_NS1C_6fusion15FusionCallbacksIS1G_NS1K_17LinearCombinationISI_fSI_fLNS_15FloatRoundStyleE2EEESH_S1J_JEEENS4_5SM1004TMEM4LOAD26SM100_TMEM_LOAD_16dp128b8xESZ_S19_NS4_17SM75_U32x4_LDSM_NENS4_14SM90_TMA_STOREES19_NS4_17SM90_U32x4_STSM_NENS4_39AutoVectorizingCopyWithAssumedAlignmentILi128EEEEEEvvEEEEvNT_6ParamsE:
        .type           _ZN7cutlass13device_kernelINS_4gemm6kernel13GemmUniversalIN4cute5tupleIJiiiiEEENS1_10collective13CollectiveMmaINS1_35MainloopSm100TmaUmmaWarpSpecializedILi8ELi2ELi4ENS5_IJNS4_1CILi1EEESB_SB_EEEEENS5_IJNSA_ILi64EEENSA_ILi128EEENSA_ILi32EEEEEENS_10tfloat32_tENS5_IJlSB_lEEESI_SJ_NS4_8TiledMMAINS4_8MMA_AtomIJNS4_17SM100_MMA_TF32_SSISI_SI_fLi64ELi128ELNS4_4UMMA5MajorE0ELSO_0ELNSN_7ScaleInE0ELSP_0EEEEEENS4_6LayoutISC_NS5_IJNSA_ILi0EEEST_ST_EEEEENS5_IJNS4_10UnderscoreESW_SW_EEEEENS4_13SM90_TMA_LOADENS4_14ComposedLayoutINS4_7SwizzleILi3ELi4ELi3EEENS4_18smem_ptr_flag_bitsILi32EEENSS_INS5_IJNSA_ILi8EEESG_EEENS5_IJSG_SB_EEEEEEEvNS4_8identityESZ_S19_vS1A_EENS_8epilogue10collective18CollectiveEpilogueINS1C_23Sm100TmaWarpSpecializedILi4ELi2ELi16ELb1ELb0EEEJSH_NS5_IJNSS_ISE_SB_EENSS_ISG_SB_EEEEESI_SJ_SI_SJ_NS1C_6fusion15FusionCallbacksIS1G_NS1K_17LinearCombinationISI_fSI_fLNS_15FloatRoundStyleE2EEESH_S1J_JEEENS4_5SM1004TMEM4LOAD26SM100_TMEM_LOAD_16dp128b8xESZ_S19_NS4_17SM75_U32x4_LDSM_NENS4_14SM90_TMA_STOREES19_NS4_17SM90_U32x4_STSM_NENS4_39AutoVectorizingCopyWithAssumedAlignmentILi128EEEEEEvvEEEEvNT_6ParamsE,@function
        .size           _ZN7cutlass13device_kernelINS_4gemm6kernel13GemmUniversalIN4cute5tupleIJiiiiEEENS1_10collective13CollectiveMmaINS1_35MainloopSm100TmaUmmaWarpSpecializedILi8ELi2ELi4ENS5_IJNS4_1CILi1EEESB_SB_EEEEENS5_IJNSA_ILi64EEENSA_ILi128EEENSA_ILi32EEEEEENS_10tfloat32_tENS5_IJlSB_lEEESI_SJ_NS4_8TiledMMAINS4_8MMA_AtomIJNS4_17SM100_MMA_TF32_SSISI_SI_fLi64ELi128ELNS4_4UMMA5MajorE0ELSO_0ELNSN_7ScaleInE0ELSP_0EEEEEENS4_6LayoutISC_NS5_IJNSA_ILi0EEEST_ST_EEEEENS5_IJNS4_10UnderscoreESW_SW_EEEEENS4_13SM90_TMA_LOADENS4_14ComposedLayoutINS4_7SwizzleILi3ELi4ELi3EEENS4_18smem_ptr_flag_bitsILi32EEENSS_INS5_IJNSA_ILi8EEESG_EEENS5_IJSG_SB_EEEEEEEvNS4_8identityESZ_S19_vS1A_EENS_8epilogue10collective18CollectiveEpilogueINS1C_23Sm100TmaWarpSpecializedILi4ELi2ELi16ELb1ELb0EEEJSH_NS5_IJNSS_ISE_SB_EENSS_ISG_SB_EEEEESI_SJ_SI_SJ_NS1C_6fusion15FusionCallbacksIS1G_NS1K_17LinearCombinationISI_fSI_fLNS_15FloatRoundStyleE2EEESH_S1J_JEEENS4_5SM1004TMEM4LOAD26SM100_TMEM_LOAD_16dp128b8xESZ_S19_NS4_17SM75_U32x4_LDSM_NENS4_14SM90_TMA_STOREES19_NS4_17SM90_U32x4_STSM_NENS4_39AutoVectorizingCopyWithAssumedAlignmentILi128EEEEEEvvEEEEvNT_6ParamsE,(.L_x_188 - _ZN7cutlass13device_kernelINS_4gemm6kernel13GemmUniversalIN4cute5tupleIJiiiiEEENS1_10collective13CollectiveMmaINS1_35MainloopSm100TmaUmmaWarpSpecializedILi8ELi2ELi4ENS5_IJNS4_1CILi1EEESB_SB_EEEEENS5_IJNSA_ILi64EEENSA_ILi128EEENSA_ILi32EEEEEENS_10tfloat32_tENS5_IJlSB_lEEESI_SJ_NS4_8TiledMMAINS4_8MMA_AtomIJNS4_17SM100_MMA_TF32_SSISI_SI_fLi64ELi128ELNS4_4UMMA5MajorE0ELSO_0ELNSN_7ScaleInE0ELSP_0EEEEEENS4_6LayoutISC_NS5_IJNSA_ILi0EEEST_ST_EEEEENS5_IJNS4_10UnderscoreESW_SW_EEEEENS4_13SM90_TMA_LOADENS4_14ComposedLayoutINS4_7SwizzleILi3ELi4ELi3EEENS4_18smem_ptr_flag_bitsILi32EEENSS_INS5_IJNSA_ILi8EEESG_EEENS5_IJSG_SB_EEEEEEEvNS4_8identityESZ_S19_vS1A_EENS_8epilogue10collective18CollectiveEpilogueINS1C_23Sm100TmaWarpSpecializedILi4ELi2ELi16ELb1ELb0EEEJSH_NS5_IJNSS_ISE_SB_EENSS_ISG_SB_EEEEESI_SJ_SI_SJ_NS1C_6fusion15FusionCallbacksIS1G_NS1K_17LinearCombinationISI_fSI_fLNS_15FloatRoundStyleE2EEESH_S1J_JEEENS4_5SM1004TMEM4LOAD26SM100_TMEM_LOAD_16dp128b8xESZ_S19_NS4_17SM75_U32x4_LDSM_NENS4_14SM90_TMA_STOREES19_NS4_17SM90_U32x4_STSM_NENS4_39AutoVectorizingCopyWithAssumedAlignmentILi128EEEEEEvvEEEEvNT_6ParamsE)
        .other          _ZN7cutlass13device_kernelINS_4gemm6kernel13GemmUniversalIN4cute5tupleIJiiiiEEENS1_10collective13CollectiveMmaINS1_35MainloopSm100TmaUmmaWarpSpecializedILi8ELi2ELi4ENS5_IJNS4_1CILi1EEESB_SB_EEEEENS5_IJNSA_ILi64EEENSA_ILi128EEENSA_ILi32EEEEEENS_10tfloat32_tENS5_IJlSB_lEEESI_SJ_NS4_8TiledMMAINS4_8MMA_AtomIJNS4_17SM100_MMA_TF32_SSISI_SI_fLi64ELi128ELNS4_4UMMA5MajorE0ELSO_0ELNSN_7ScaleInE0ELSP_0EEEEEENS4_6LayoutISC_NS5_IJNSA_ILi0EEEST_ST_EEEEENS5_IJNS4_10UnderscoreESW_SW_EEEEENS4_13SM90_TMA_LOADENS4_14ComposedLayoutINS4_7SwizzleILi3ELi4ELi3EEENS4_18smem_ptr_flag_bitsILi32EEENSS_INS5_IJNSA_ILi8EEESG_EEENS5_IJSG_SB_EEEEEEEvNS4_8identityESZ_S19_vS1A_EENS_8epilogue10collective18CollectiveEpilogueINS1C_23Sm100TmaWarpSpecializedILi4ELi2ELi16ELb1ELb0EEEJSH_NS5_IJNSS_ISE_SB_EENSS_ISG_SB_EEEEESI_SJ_SI_SJ_NS1C_6fusion15FusionCallbacksIS1G_NS1K_17LinearCombinationISI_fSI_fLNS_15FloatRoundStyleE2EEESH_S1J_JEEENS4_5SM1004TMEM4LOAD26SM100_TMEM_LOAD_16dp128b8xESZ_S19_NS4_17SM75_U32x4_LDSM_NENS4_14SM90_TMA_STOREES19_NS4_17SM90_U32x4_STSM_NENS4_39AutoVectorizingCopyWithAssumedAlignmentILi128EEEEEEvvEEEEvNT_6ParamsE,@"STO_CUDA_ENTRY STV_DEFAULT"
_ZN7cutlass13device_kernelINS_4gemm6kernel13GemmUniversalIN4cute5tupleIJiiiiEEENS1_10collective13CollectiveMmaINS1_35MainloopSm100TmaUmmaWarpSpecializedILi8ELi2ELi4ENS5_IJNS4_1CILi1EEESB_SB_EEEEENS5_IJNSA_ILi64EEENSA_ILi128EEENSA_ILi32EEEEEENS_10tfloat32_tENS5_IJlSB_lEEESI_SJ_NS4_8TiledMMAINS4_8MMA_AtomIJNS4_17SM100_MMA_TF32_SSISI_SI_fLi64ELi128ELNS4_4UMMA5MajorE0ELSO_0ELNSN_7ScaleInE0ELSP_0EEEEEENS4_6LayoutISC_NS5_IJNSA_ILi0EEEST_ST_EEEEENS5_IJNS4_10UnderscoreESW_SW_EEEEENS4_13SM90_TMA_LOADENS4_14ComposedLayoutINS4_7SwizzleILi3ELi4ELi3EEENS4_18smem_ptr_flag_bitsILi32EEENSS_INS5_IJNSA_ILi8EEESG_EEENS5_IJSG_SB_EEEEEEEvNS4_8identityESZ_S19_vS1A_EENS_8epilogue10collective18CollectiveEpilogueINS1C_23Sm100TmaWarpSpecializedILi4ELi2ELi16ELb1ELb0EEEJSH_NS5_IJNSS_ISE_SB_EENSS_ISG_SB_EEEEESI_SJ_SI_SJ_NS1C_6fusion15FusionCallbacksIS1G_NS1K_17LinearCombinationISI_fSI_fLNS_15FloatRoundStyleE2EEESH_S1J_JEEENS4_5SM1004TMEM4LOAD26SM100_TMEM_LOAD_16dp128b8xESZ_S19_NS4_17SM75_U32x4_LDSM_NENS4_14SM90_TMA_STOREES19_NS4_17SM90_U32x4_STSM_NENS4_39AutoVectorizingCopyWithAssumedAlignmentILi128EEEEEEvvEEEEvNT_6ParamsE:
[----:B------:R-:W1:Y:S01]  /*0000*/  LDC R1, c[0x0][0x37c] ;  /* 0x0000df00ff017b82 */ /* 0x000e620000000800 */
[----:B------:R-:W2:Y:S01]  /*0010*/  S2R R77, SR_TID.X ;  /* 0x00000000004d7919 */ /* 0x000ea20000002100 */
[----:B------:R-:W3:Y:S01]  /*0020*/  LDCU.64 UR4, c[0x0][0x890] ;  /* 0x00011200ff0477ac */ /* 0x000ee20008000a00 */
[----:B------:R-:W-:Y:S02]  /*0030*/  PRMT R64, RZ, 0x7610, R64 ;  /* 0x00007610ff407816 */ /* 0x000fe40000000040 */
[----:B------:R-:W-:Y:S01]  /*0040*/  ELECT P5, URZ, PT ;  /* 0x0000000000ff782f */ /* 0x000fe200038a0000 */
[----:B------:R-:W4:Y:S01]  /*0050*/  LDCU.64 UR46, c[0x0][0x358] ;  /* 0x00006b00ff2e77ac */ /* 0x000f220008000a00 */
[----:B---3--:R-:W-:-:S04]  /*0060*/  UISETP.NE.U32.AND UP0, UPT, UR4, URZ, UPT ;  /* 0x000000ff0400728c */ /* 0x008fc8000bf05070 */
[----:B------:R-:W-:Y:S01]  /*0070*/  UISETP.NE.AND.EX UP0, UPT, UR5, URZ, UPT, UP0 ;  /* 0x000000ff0500728c */ /* 0x000fe2000bf05300 */
[----:B--2---:R-:W-:-:S05]  /*0080*/  SHF.R.U32.HI R69, RZ, 0x5, R77 ;  /* 0x00000005ff457819 */ /* 0x004fca000001164d */
[----:B------:R-:W2:Y:S02]  /*0090*/  SHFL.IDX PT, R0, R69, RZ, 0x1f ;  /* 0x00001fff45007589 */ /* 0x000ea400000e0000 */
[----:B--2---:R-:W-:Y:S01]  /*00a0*/  R2UR UR8, R0 ;  /* 0x00000000000872ca */ /* 0x004fe200000e0000 */
[----:B-1--4-:R-:W-:-:S14]  /*00b0*/  BRA.U UP0, `(.L_x_0) ;  /* 0x00000001002c7547 */ /* 0x012fdc000b800000 */
[----:B------:R-:W1:Y:S02]  /*00c0*/  LDCU.64 UR6, c[0x0][0x888] ;  /* 0x00011100ff0677ac */ /* 0x000e640008000a00 */
[----:B-1----:R-:W-:-:S04]  /*00d0*/  UISETP.NE.U32.AND UP0, UPT, UR6, URZ, UPT ;  /* 0x000000ff0600728c */ /* 0x002fc8000bf05070 */
[----:B------:R-:W-:-:S09]  /*00e0*/  UISETP.NE.AND.EX UP0, UPT, UR7, URZ, UPT, UP0 ;  /* 0x000000ff0700728c */ /* 0x000fd2000bf05300 */
[----:B------:R-:W-:Y:S05]  /*00f0*/  BRA.U !UP0, `(.L_x_1) ;  /* 0x0000000108107547 */ /* 0x000fea000b800000 */
[----:B------:R-:W1:Y:S02]  /*0100*/  LDC.64 R2, c[0x0][0x888] ;  /* 0x00022200ff027b82 */ /* 0x000e640000000a00 */
[----:B-1----:R1:W5:Y:S01]  /*0110*/  LDG.E R35, desc[UR46][R2.64] ;  /* 0x0000002e02237981 */ /* 0x002362000c1e1900 */
[----:B------:R-:W-:Y:S01]  /*0120*/  HFMA2 R64, -RZ, RZ, 0, 5.9604644775390625e-08 ;  /* 0x00000001ff407431 */ /* 0x000fe200000001ff */
[----:B------:R-:W-:Y:S05]  /*0130*/  BRA `(.L_x_0) ;  /* 0x00000000000c7947 */ /* 0x000fea0003800000 */
.L_x_1:
[----:B------:R-:W1:Y:S01]  /*0140*/  LDCU UR6, c[0x0][0x880] ;  /* 0x00011000ff0677ac */ /* 0x000e620008000800 */
[----:B------:R-:W-:Y:S01]  /*0150*/  HFMA2 R64, -RZ, RZ, 0, 5.9604644775390625e-08 ;  /* 0x00000001ff407431 */ /* 0x000fe200000001ff */
[----:B-1----:R-:W-:-:S07]  /*0160*/  MOV R35, UR6 ;  /* 0x0000000600237c02 */ /* 0x002fce0008000f00 */
.L_x_0:
[----:B------:R-:W2:Y:S02]  /*0170*/  LDCU.64 UR6, c[0x0][0x8b0] ;  /* 0x00011600ff0677ac */ /* 0x000ea40008000a00 */
[----:B--2---:R-:W-:-:S04]  /*0180*/  UISETP.NE.U32.AND UP0, UPT, UR6, URZ, UPT ;  /* 0x000000ff0600728c */ /* 0x004fc8000bf05070 */
[----:B------:R-:W-:-:S09]  /*0190*/  UISETP.NE.AND.EX UP0, UPT, UR7, URZ, UPT, UP0 ;  /* 0x000000ff0700728c */ /* 0x000fd2000bf05300 */
[----:B------:R-:W-:Y:S05]  /*01a0*/  BRA.U UP0, `(.L_x_2) ;  /* 0x0000000100247547 */ /* 0x000fea000b800000 */
[----:B------:R-:W2:Y:S02]  /*01b0*/  LDCU.64 UR6, c[0x0][0x8a8] ;  /* 0x00011500ff0677ac */ /* 0x000ea40008000a00 */
[----:B--2---:R-:W-:-:S04]  /*01c0*/  UISETP.NE.U32.AND UP0, UPT, UR6, URZ, UPT ;  /* 0x000000ff0600728c */ /* 0x004fc8000bf05070 */
[----:B------:R-:W-:-:S09]  /*01d0*/  UISETP.NE.AND.EX UP0, UPT, UR7, URZ, UPT, UP0 ;  /* 0x000000ff0700728c */ /* 0x000fd2000bf05300 */
[----:B------:R-:W-:Y:S05]  /*01e0*/  BRA.U !UP0, `(.L_x_3) ;  /* 0x00000001080c7547 */ /* 0x000fea000b800000 */
[----:B-1----:R-:W1:Y:S02]  /*01f0*/  LDC.64 R2, c[0x0][0x8a8] ;  /* 0x00022a00ff027b82 */ /* 0x002e640000000a00 */
[----:B-1----:R2:W5:Y:S01]  /*0200*/  LDG.E R33, desc[UR46][R2.64] ;  /* 0x0000002e02217981 */ /* 0x002562000c1e1900 */
[----:B------:R-:W-:Y:S05]  /*0210*/  BRA `(.L_x_2) ;  /* 0x0000000000087947 */ /* 0x000fea0003800000 */
.L_x_3:
[----:B------:R-:W2:Y:S02]  /*0220*/  LDCU UR6, c[0x0][0x8a0] ;  /* 0x00011400ff0677ac */ /* 0x000ea40008000800 */
[----:B--2---:R-:W-:Y:S02]  /*0230*/  MOV R33, UR6 ;  /* 0x0000000600217c02 */ /* 0x004fe40008000f00 */
.L_x_2:
[----:B------:R-:W-:Y:S01]  /*0240*/  IMAD.U32 R0, RZ, RZ, UR8 ;  /* 0x00000008ff007e24 */ /* 0x000fe2000f8e00ff */
[----:B------:R-:W-:Y:S04]  /*0250*/  BSSY.RECONVERGENT B0, `(.L_x_4) ;  /* 0x000000c000007945 */ /* 0x000fe80003800200 */
[C---:B------:R-:W-:Y:S02]  /*0260*/  ISETP.NE.OR P1, PT, R0.reuse, 0x1, !P5 ;  /* 0x000000010000780c */ /* 0x040fe40006f25670 */
[----:B------:R-:W-:-:S11]  /*0270*/  ISETP.NE.OR P0, PT, R0, 0x3, !P5 ;  /* 0x000000030000780c */ /* 0x000fd60006f05670 */
[----:B------:R-:W-:Y:S05]  /*0280*/  @P1 BRA `(.L_x_5) ;  /* 0x0000000000201947 */ /* 0x000fea0003800000 */
[----:B------:R-:W3:Y:S02]  /*0290*/  LDCU.64 UR6, c[0x0][0x348] ;  /* 0x00006900ff0677ac */ /* 0x000ee40008000a00 */
[----:B---3--:R-:W-:Y:S02]  /*02a0*/  UIADD3 UR10, UP1, UPT, UR6, 0x80, URZ ;  /* 0x00000080060a7890 */ /* 0x008fe4000ff3e0ff */
[----:B------:R-:W-:Y:S02]  /*02b0*/  UIADD3 UR6, UP0, UPT, UR6, 0x180, URZ ;  /* 0x0000018006067890 */ /* 0x000fe4000ff1e0ff */
[----:B------:R-:W-:Y:S02]  /*02c0*/  UIADD3.X UR11, UPT, UPT, URZ, UR7, URZ, UP1, !UPT ;  /* 0x00000007ff0b7290 */ /* 0x000fe40008ffe4ff */
[----:B------:R-:W-:-:S07]  /*02d0*/  UIADD3.X UR7, UPT, UPT, URZ, UR7, URZ, UP0, !UPT ;  /* 0x00000007ff077290 */ /* 0x000fce00087fe4ff */
[----:B------:R3:W-:Y:S02]  /*02e0*/  UTMACCTL.PF [UR10] ;  /* 0x000000000a0079b9 */ /* 0x0007e40008040000 */
[----:B------:R3:W-:Y:S02]  /*02f0*/  UTMACCTL.PF [UR6] ;  /* 0x00000000060079b9 */ /* 0x0007e40008040000 */
[----:B---3--:R-:W-:Y:S01]  /*0300*/  NOP ;  /* 0x0000000000007918 */ /* 0x008fe20000000000 */
.L_x_5:
[----:B------:R-:W-:Y:S05]  /*0310*/  BSYNC.RECONVERGENT B0 ;  /* 0x0000000000007941 */ /* 0x000fea0003800200 */
.L_x_4:
[----:B------:R-:W-:Y:S04]  /*0320*/  BSSY.RECONVERGENT B0, `(.L_x_6) ;  /* 0x000000a000007945 */ /* 0x000fe80003800200 */
        /* <DEDUP_REMOVED lines=9> */
.L_x_7:
[----:B------:R-:W-:Y:S05]  /*03c0*/  BSYNC.RECONVERGENT B0 ;  /* 0x0000000000007941 */ /* 0x000fea0003800200 */
.L_x_6:
[----:B------:R-:W3:Y:S01]  /*03d0*/  LDCU.64 UR6, c[0x0][0x888] ;  /* 0x00011100ff0677ac */ /* 0x000ee20008000a00 */
[----:B------:R-:W-:Y:S02]  /*03e0*/  UISETP.EQ.U32.AND UP1, UPT, UR4, URZ, UPT ;  /* 0x000000ff0400728c */ /* 0x000fe4000bf22070 */
[----:B------:R-:W-:Y:S02]  /*03f0*/  UPLOP3.LUT UP2, UPT, UPT, UPT, UPT, 0x80, 0x8 ;  /* 0x000000000008789c */ /* 0x000fe40003f4f070 */
[----:B---3--:R-:W-:-:S04]  /*0400*/  UISETP.NE.U32.AND UP0, UPT, UR6, URZ, UPT ;  /* 0x000000ff0600728c */ /* 0x008fc8000bf05070 */
[----:B------:R-:W-:-:S04]  /*0410*/  UISETP.NE.AND.EX UP0, UPT, UR7, URZ, UPT, UP0 ;  /* 0x000000ff0700728c */ /* 0x000fc8000bf05300 */
[----:B------:R-:W-:-:S04]  /*0420*/  UISETP.EQ.OR.EX UP3, UPT, UR5, URZ, !UP0, UP1 ;  /* 0x000000ff0500728c */ /* 0x000fc8000c762710 */
[----:B------:R-:W-:-:S05]  /*0430*/  UP2UR UR50, UPR, URZ, 0x8 ;  /* 0x00000008ff327883 */ /* 0x000fca0008000000 */
[----:B------:R-:W-:Y:S07]  /*0440*/  BRA.U !UP3, `(.L_x_8) ;  /* 0x000000010b207547 */ /* 0x000fee000b800000 */
[----:B------:R-:W-:Y:S01]  /*0450*/  UISETP.NE.U32.AND UP2, UPT, UR4, URZ, UPT ;  /* 0x000000ff0400728c */ /* 0x000fe2000bf45070 */
[----:B-----5:R-:W-:Y:S01]  /*0460*/  FSETP.NEU.AND P0, PT, R35, RZ, PT ;  /* 0x000000ff2300720b */ /* 0x020fe20003f0d000 */
[----:B------:R-:W-:Y:S02]  /*0470*/  USEL UR4, URZ, 0xffffffff, UP0 ;  /* 0xffffffffff047887 */ /* 0x000fe40008000000 */
[----:B------:R-:W-:-:S10]  /*0480*/  UISETP.NE.AND.EX UP2, UPT, UR5, URZ, UPT, UP2 ;  /* 0x000000ff0500728c */ /* 0x000fd4000bf45320 */
[----:B------:R-:W-:Y:S01]  /*0490*/  VOTEU.ANY UP1, P0 ;  /* 0x0000000000ff7886 */ /* 0x000fe20000020100 */
[----:B------:R-:W-:-:S04]  /*04a0*/  @!UP2 USEL UR4, URZ, 0xffffffff, UP1 ;  /* 0xffffffffff04a887 */ /* 0x000fc80008800000 */
[----:B------:R-:W-:-:S04]  /*04b0*/  ULOP3.LUT UR4, UR4, 0x1, URZ, 0xc0, !UPT ;  /* 0x0000000104047892 */ /* 0x000fc8000f8ec0ff */
[----:B------:R-:W-:-:S11]  /*04c0*/  UISETP.NE.U32.AND UP2, UPT, UR4, 0x1, UPT ;  /* 0x000000010400788c */ /* 0x000fd6000bf45070 */
.L_x_8:
[----:B-12---:R-:W1:Y:S01]  /*04d0*/  SHFL.IDX PT, R2, R69, RZ, 0x1f ;  /* 0x00001fff45027589 */ /* 0x006e6200000e0000 */
[----:B------:R-:W-:-:S04]  /*04e0*/  UISETP.NE.AND UP1, UPT, UR8, 0x2, UPT ;  /* 0x000000020800788c */ /* 0x000fc8000bf25270 */
[----:B------:R-:W-:Y:S01]  /*04f0*/  USEL UR6, URZ, 0x1, UP1 ;  /* 0x00000001ff067887 */ /* 0x000fe20008800000 */
[----:B-1----:R-:W-:-:S13]  /*0500*/  ISETP.NE.AND P0, PT, R2, RZ, PT ;  /* 0x000000ff0200720c */ /* 0x002fda0003f05270 */
[----:B------:R-:W-:Y:S05]  /*0510*/  @P0 BRA `(.L_x_9) ;  /* 0x0000000000680947 */ /* 0x000fea0003800000 */
[----:B------:R-:W1:Y:S01]  /*0520*/  S2UR UR5, SR_CgaCtaId ;  /* 0x00000000000579c3 */ /* 0x000e620000008800 */
[----:B------:R-:W-:Y:S01]  /*0530*/  UMOV UR7, 0x400 ;  /* 0x0000040000077882 */ /* 0x000fe20000000000 */
[----:B------:R-:W-:Y:S01]  /*0540*/  UMOV UR4, 0x1 ;  /* 0x0000000100047882 */ /* 0x000fe20000000000 */
[----:B------:R-:W-:Y:S01]  /*0550*/  ELECT P0, URZ, PT ;  /* 0x0000000000ff782f */ /* 0x000fe20003800000 */
[----:B------:R-:W-:-:S04]  /*0560*/  UIADD3 UR10, UPT, UPT, -UR4, 0x100000, URZ ;  /* 0x00100000040a7890 */ /* 0x000fc8000fffe1ff */
[----:B------:R-:W-:Y:S02]  /*0570*/  USHF.L.U32 UR11, UR10, 0xb, URZ ;  /* 0x0000000b0a0b7899 */ /* 0x000fe400080006ff */
[----:B------:R-:W-:Y:S02]  /*0580*/  USHF.L.U32 UR10, UR10, 0x1, URZ ;  /* 0x000000010a0a7899 */ /* 0x000fe400080006ff */
[----:B-1----:R-:W-:Y:S01]  /*0590*/  ULEA UR5, UR5, UR7, 0x18 ;  /* 0x0000000705057291 */ /* 0x002fe2000f8ec0ff */
[----:B------:R-:W1:Y:S11]  /*05a0*/  FENCE.VIEW.ASYNC.S ;  /* 0x00000000000073c6 */ /* 0x000e760000000000 */
[----:B-1----:R1:W2:Y:S01]  /*05b0*/  SYNCS.EXCH.64 URZ, [UR5], UR10 ;  /* 0x0000000a05ff75b2 */ /* 0x0022a20008000100 */
[----:B------:R1:W3:Y:S01]  /*05c0*/  SYNCS.EXCH.64 URZ, [UR5+0x40], UR10 ;  /* 0x0000400a05ff75b2 */ /* 0x0002e20008000100 */
[----:B------:R1:W4:Y:S01]  /*05d0*/  SYNCS.EXCH.64 URZ, [UR5+0x8], UR10 ;  /* 0x0000080a05ff75b2 */ /* 0x0003220008000100 */
[----:B------:R1:W1:Y:S01]  /*05e0*/  SYNCS.EXCH.64 URZ, [UR5+0x48], UR10 ;  /* 0x0000480a05ff75b2 */ /* 0x0002620008000100 */
        /* <DEDUP_REMOVED lines=12> */
[----:B------:R-:W-:Y:S01]  /*06b0*/  NOP ;  /* 0x0000000000007918 */ /* 0x000fe20000000000 */
.L_x_9:
[----:B------:R-:W2:Y:S01]  /*06c0*/  SHFL.IDX PT, R2, R69, RZ, 0x1f ;  /* 0x00001fff45027589 */ /* 0x000ea200000e0000 */
[----:B------:R-:W-:Y:S01]  /*06d0*/  NOP ;  /* 0x0000000000007918 */ /* 0x000fe20000000000 */
[----:B--2---:R-:W-:-:S13]  /*06e0*/  ISETP.NE.AND P0, PT, R2, 0x1, PT ;  /* 0x000000010200780c */ /* 0x004fda0003f05270 */
[----:B------:R-:W-:Y:S05]  /*06f0*/  @P0 BRA `(.L_x_10) ;  /* 0x0000000000580947 */ /* 0x000fea0003800000 */
[----:B------:R-:W2:Y:S01]  /*0700*/  S2UR UR7, SR_CgaCtaId ;  /* 0x00000000000779c3 */ /* 0x000ea20000008800 */
[----:B------:R-:W-:Y:S01]  /*0710*/  UMOV UR9, 0x400 ;  /* 0x0000040000097882 */ /* 0x000fe20000000000 */
[----:B-1----:R-:W-:Y:S01]  /*0720*/  UMOV UR5, 0x20 ;  /* 0x0000002000057882 */ /* 0x002fe20000000000 */
[----:B------:R-:W-:Y:S01]  /*0730*/  UMOV UR4, 0x80 ;  /* 0x0000008000047882 */ /* 0x000fe20000000000 */
[----:B------:R-:W-:-:S04]  /*0740*/  UIADD3 UR10, UPT, UPT, -UR5, 0x100000, URZ ;  /* 0x00100000050a7890 */ /* 0x000fc8000fffe1ff */
[----:B------:R-:W-:Y:S02]  /*0750*/  USHF.L.U32 UR11, UR10, 0xb, URZ ;  /* 0x0000000b0a0b7899 */ /* 0x000fe400080006ff */
[----:B------:R-:W-:Y:S02]  /*0760*/  USHF.L.U32 UR10, UR10, 0x1, URZ ;  /* 0x000000010a0a7899 */ /* 0x000fe400080006ff */
[----:B------:R-:W-:-:S04]  /*0770*/  UIADD3 UR4, UPT, UPT, -UR4, 0x100000, URZ ;  /* 0x0010000004047890 */ /* 0x000fc8000fffe1ff */
[----:B------:R-:W-:Y:S02]  /*0780*/  USHF.L.U32 UR5, UR4, 0xb, URZ ;  /* 0x0000000b04057899 */ /* 0x000fe400080006ff */
[----:B------:R-:W-:Y:S01]  /*0790*/  USHF.L.U32 UR4, UR4, 0x1, URZ ;  /* 0x0000000104047899 */ /* 0x000fe200080006ff */
[----:B------:R-:W-:Y:S01]  /*07a0*/  ELECT P0, URZ, PT ;  /* 0x0000000000ff782f */ /* 0x000fe20003800000 */
[----:B--2---:R-:W-:Y:S01]  /*07b0*/  ULEA UR7, UR7, UR9, 0x18 ;  /* 0x0000000907077291 */ /* 0x004fe2000f8ec0ff */
[----:B------:R-:W1:Y:S11]  /*07c0*/  FENCE.VIEW.ASYNC.S ;  /* 0x00000000000073c6 */ /* 0x000e760000000000 */
[----:B-1----:R2:W1:Y:S01]  /*07d0*/  SYNCS.EXCH.64 URZ, [UR7+0x80], UR10 ;  /* 0x0000800a07ff75b2 */ /* 0x0024620008000100 */
[----:B------:R2:W1:Y:S01]  /*07e0*/  SYNCS.EXCH.64 URZ, [UR7+0xa0], UR4 ;  /* 0x0000a00407ff75b2 */ /* 0x0004620008000100 */
[----:B------:R2:W1:Y:S01]  /*07f0*/  SYNCS.EXCH.64 URZ, [UR7+0x88], UR10 ;  /* 0x0000880a07ff75b2 */ /* 0x0004620008000100 */
[----:B------:R2:W1:Y:S01]  /*0800*/  SYNCS.EXCH.64 URZ, [UR7+0xa8], UR4 ;  /* 0x0000a80407ff75b2 */ /* 0x0004620008000100 */
[----:B------:R2:W1:Y:S01]  /*0810*/  SYNCS.EXCH.64 URZ, [UR7+0x90], UR10 ;  /* 0x0000900a07ff75b2 */ /* 0x0004620008000100 */
[----:B------:R2:W1:Y:S01]  /*0820*/  SYNCS.EXCH.64 URZ, [UR7+0xb0], UR4 ;  /* 0x0000b00407ff75b2 */ /* 0x0004620008000100 */
[----:B------:R2:W1:Y:S01]  /*0830*/  SYNCS.EXCH.64 URZ, [UR7+0x98], UR10 ;  /* 0x0000980a07ff75b2 */ /* 0x0004620008000100 */
[----:B------:R2:W1:Y:S02]  /*0840*/  SYNCS.EXCH.64 URZ, [UR7+0xb8], UR4 ;  /* 0x0000b80407ff75b2 */ /* 0x0004640008000100 */
[----:B--2---:R-:W-:Y:S01]  /*0850*/  NOP ;  /* 0x0000000000007918 */ /* 0x004fe20000000000 */
.L_x_10:
[----:B------:R-:W2:Y:S01]  /*0860*/  SHFL.IDX PT, R2, R69, RZ, 0x1f ;  /* 0x00001fff45027589 */ /* 0x000ea200000e0000 */
[----:B------:R-:W-:Y:S01]  /*0870*/  NOP ;  /* 0x0000000000007918 */ /* 0x000fe20000000000 */
[----:B--2---:R-:W-:-:S13]  /*0880*/  ISETP.NE.AND P0, PT, R2, 0x3, PT ;  /* 0x000000030200780c */ /* 0x004fda0003f05270 */
[----:B------:R-:W-:Y:S05]  /*0890*/  @P0 BRA `(.L_x_11) ;  /* 0x0000000000300947 */ /* 0x000fea0003800000 */
[----:B-1----:R-:W1:Y:S01]  /*08a0*/  S2UR UR5, SR_CgaCtaId ;  /* 0x00000000000579c3 */ /* 0x002e620000008800 */
        /* <DEDUP_REMOVED lines=8> */
[----:B-1----:R2:W1:Y:S01]  /*0930*/  SYNCS.EXCH.64 URZ, [UR5+0xc0], UR10 ;  /* 0x0000c00a05ff75b2 */ /* 0x0024620008000100 */
[----:B------:R2:W1:Y:S02]  /*0940*/  SYNCS.EXCH.64 URZ, [UR5+0xc8], UR10 ;  /* 0x0000c80a05ff75b2 */ /* 0x0004640008000100 */
[----:B--2---:R-:W-:Y:S01]  /*0950*/  NOP ;  /* 0x0000000000007918 */ /* 0x004fe20000000000 */
.L_x_11:
[----:B------:R-:W2:Y:S01]  /*0960*/  SHFL.IDX PT, R2, R69, RZ, 0x1f ;  /* 0x00001fff45027589 */ /* 0x000ea200000e0000 */
[----:B------:R-:W-:Y:S01]  /*0970*/  NOP ;  /* 0x0000000000007918 */ /* 0x000fe20000000000 */
[----:B--2---:R-:W-:-:S13]  /*0980*/  ISETP.NE.AND P0, PT, R2, 0x4, PT ;  /* 0x000000040200780c */ /* 0x004fda0003f05270 */
[----:B------:R-:W-:Y:S05]  /*0990*/  @P0 BRA `(.L_x_12) ;  /* 0x00000000004c0947 */ /* 0x000fea0003800000 */
[----:B-1----:R-:W1:Y:S01]  /*09a0*/  S2UR UR5, SR_CgaCtaId ;  /* 0x00000000000579c3 */ /* 0x002e620000008800 */
[----:B------:R-:W-:Y:S01]  /*09b0*/  UMOV UR9, 0x100 ;  /* 0x0000010000097882 */ /* 0x000fe20000000000 */
[----:B------:R-:W-:Y:S01]  /*09c0*/  UMOV UR7, 0x400 ;  /* 0x0000040000077882 */ /* 0x000fe20000000000 */
[----:B------:R-:W-:Y:S01]  /*09d0*/  USEL UR9, UR9, 0xe0, UP2 ;  /* 0x000000e009097887 */ /* 0x000fe20009000000 */
[----:B------:R-:W-:Y:S01]  /*09e0*/  UMOV UR4, 0x1 ;  /* 0x0000000100047882 */ /* 0x000fe20000000000 */
[----:B------:R-:W-:Y:S01]  /*09f0*/  ELECT P0, URZ, PT ;  /* 0x0000000000ff782f */ /* 0x000fe20003800000 */
[----:B------:R-:W-:-:S04]  /*0a00*/  UIADD3 UR10, UPT, UPT, -UR4, 0x100000, URZ ;  /* 0x00100000040a7890 */ /* 0x000fc8000fffe1ff */
[----:B------:R-:W-:Y:S02]  /*0a10*/  USHF.L.U32 UR11, UR10, 0xb, URZ ;  /* 0x0000000b0a0b7899 */ /* 0x000fe400080006ff */
[----:B------:R-:W-:Y:S02]  /*0a20*/  USHF.L.U32 UR10, UR10, 0x1, URZ ;  /* 0x000000010a0a7899 */ /* 0x000fe400080006ff */
[----:B------:R-:W-:-:S04]  /*0a30*/  UIADD3 UR12, UPT, UPT, -UR9, 0x100000, URZ ;  /* 0x00100000090c7890 */ /* 0x000fc8000fffe1ff */
[----:B------:R-:W-:Y:S02]  /*0a40*/  USHF.L.U32 UR13, UR12, 0xb, URZ ;  /* 0x0000000b0c0d7899 */ /* 0x000fe400080006ff */
[----:B------:R-:W-:Y:S02]  /*0a50*/  USHF.L.U32 UR12, UR12, 0x1, URZ ;  /* 0x000000010c0c7899 */ /* 0x000fe400080006ff */
[----:B-1----:R-:W-:Y:S01]  /*0a60*/  ULEA UR5, UR5, UR7, 0x18 ;  /* 0x0000000705057291 */ /* 0x002fe2000f8ec0ff */
[----:B------:R-:W1:Y:S11]  /*0a70*/  FENCE.VIEW.ASYNC.S ;  /* 0x00000000000073c6 */ /* 0x000e760000000000 */
[----:B-1----:R2:W1:Y:S01]  /*0a80*/  SYNCS.EXCH.64 URZ, [UR5+0xd0], UR10 ;  /* 0x0000d00a05ff75b2 */ /* 0x0024620008000100 */
[----:B------:R2:W1:Y:S01]  /*0a90*/  SYNCS.EXCH.64 URZ, [UR5+0xe0], UR12 ;  /* 0x0000e00c05ff75b2 */ /* 0x0004620008000100 */
[----:B------:R2:W1:Y:S01]  /*0aa0*/  SYNCS.EXCH.64 URZ, [UR5+0xd8], UR10 ;  /* 0x0000d80a05ff75b2 */ /* 0x0004620008000100 */
[----:B------:R2:W1:Y:S02]  /*0ab0*/  SYNCS.EXCH.64 URZ, [UR5+0xe8], UR12 ;  /* 0x0000e80c05ff75b2 */ /* 0x0004640008000100 */
[----:B--2---:R-:W-:Y:S01]  /*0ac0*/  NOP ;  /* 0x0000000000007918 */ /* 0x004fe20000000000 */
.L_x_12:
        /* <DEDUP_REMOVED lines=26> */
.L_x_13:
        /* <DEDUP_REMOVED lines=18> */
.L_x_14:
[----:B-1----:R-:W1:Y:S01]  /*0d90*/  S2UR UR5, SR_CTAID.X ;  /* 0x00000000000579c3 */ /* 0x002e620000002500 */
[----:B------:R-:W-:-:S05]  /*0da0*/  CS2R.32 R63, SR_CgaSize ;  /* 0x00000000003f7805 */ /* 0x000fca0000008a00 */
[----:B------:R-:W-:-:S05]  /*0db0*/  IMAD R63, R63, -0xa0, RZ ;  /* 0xffffff603f3f7824 */ /* 0x000fca00078e02ff */
[----:B------:R-:W-:-:S14]  /*0dc0*/  R2UR UR9, R63 ;  /* 0x000000003f0972ca */ /* 0x000fdc00000e0000 */
[----:B------:R-:W2:Y:S01]  /*0dd0*/  LDCU UR9, c[0x0][UR9+0x2b0] ;  /* 0x00005600090977ac */ /* 0x000ea20008000800 */
[----:B------:R-:W-:Y:S01]  /*0de0*/  NOP ;  /* 0x0000000000007918 */ /* 0x000fe20000000000 */
[----:B------:R-:W-:-:S05]  /*0df0*/  CS2R.32 R63, SR_CgaSize ;  /* 0x00000000003f7805 */ /* 0x000fca0000008a00 */
[----:B------:R-:W-:-:S05]  /*0e00*/  IMAD R63, R63, -0xa0, RZ ;  /* 0xffffff603f3f7824 */ /* 0x000fca00078e02ff */
[----:B------:R-:W-:-:S14]  /*0e10*/  R2UR UR7, R63 ;  /* 0x000000003f0772ca */ /* 0x000fdc00000e0000 */
[----:B------:R-:W3:Y:S01]  /*0e20*/  LDCU UR7, c[0x0][UR7+0x2b4] ;  /* 0x00005680070777ac */ /* 0x000ee20008000800 */
[----:B------:R-:W4:Y:S08]  /*0e30*/  S2UR UR4, SR_CTAID.Y ;  /* 0x00000000000479c3 */ /* 0x000f300000002600 */
[----:B------:R-:W3:Y:S01]  /*0e40*/  LDC R10, c[0x0][0xb24] ;  /* 0x0002c900ff0a7b82 */ /* 0x000ee20000000800 */
[----:B-1----:R-:W-:-:S02]  /*0e50*/  I2FP.F32.U32 R63, UR5 ;  /* 0x00000005003f7c45 */ /* 0x002fc40008201000 */
[----:B------:R-:W-:-:S05]  /*0e60*/  CS2R.32 R3, SR_CgaSize ;  /* 0x0000000000037805 */ /* 0x000fca0000008a00 */
[----:B------:R-:W-:-:S06]  /*0e70*/  IMAD R3, R3, -0xa0, RZ ;  /* 0xffffff6003037824 */ /* 0x000fcc00078e02ff */
[----:B------:R-:W1:Y:S01]  /*0e80*/  LDC R3, c[0x0][R3+0x2a0] ;  /* 0x0000a80003037b82 */ /* 0x000e620000000800 */
[----:B------:R-:W-:Y:S01]  /*0e90*/  MOV R15, UR5 ;  /* 0x00000005000f7c02 */ /* 0x000fe20008000f00 */
[----:B--2---:R-:W-:Y:S01]  /*0ea0*/  FMUL R63, R63, UR9 ;  /* 0x000000093f3f7c20 */ /* 0x004fe20008400000 */
[----:B----4-:R-:W-:Y:S02]  /*0eb0*/  I2FP.F32.U32 R62, UR4 ;  /* 0x00000004003e7c45 */ /* 0x010fe40008201000 */
[----:B------:R-:W-:-:S05]  /*0ec0*/  CS2R.32 R2, SR_CgaSize ;  /* 0x0000000000027805 */ /* 0x000fca0000008a00 */
[----:B------:R-:W-:-:S06]  /*0ed0*/  IMAD R2, R2, -0xa0, RZ ;  /* 0xffffff6002027824 */ /* 0x000fcc00078e02ff */
[----:B------:R-:W2:Y:S01]  /*0ee0*/  LDC R2, c[0x0][R2+0x2a4] ;  /* 0x0000a90002027b82 */ /* 0x000ea20000000800 */
[----:B------:R-:W-:Y:S01]  /*0ef0*/  MOV R14, UR4 ;  /* 0x00000004000e7c02 */ /* 0x000fe20008000f00 */
[----:B------:R-:W4:Y:S01]  /*0f00*/  F2I.U32.TRUNC.NTZ R63, R63 ;  /* 0x0000003f003f7305 */ /* 0x000f22000020f000 */
[----:B---3--:R-:W-:-:S05]  /*0f10*/  FMUL R62, R62, UR7 ;  /* 0x000000073e3e7c20 */ /* 0x008fca0008400000 */
[----:B------:R-:W-:Y:S01]  /*0f20*/  BAR.SYNC.DEFER_BLOCKING 0x0 ;  /* 0x0000000000007b1d */ /* 0x000fe20000010000 */
[----:B------:R-:W-:-:S05]  /*0f30*/  ISETP.GE.AND P0, PT, R10, 0x1, PT ;  /* 0x000000010a00780c */ /* 0x000fca0003f06270 */
[----:B------:R-:W3:Y:S02]  /*0f40*/  F2I.U32.TRUNC.NTZ R62, R62 ;  /* 0x0000003e003e7305 */ /* 0x000ee4000020f000 */
[----:B------:R-:W2:Y:S01]  /*0f50*/  S2UR UR36, SR_CTAID.Z ;  /* 0x00000000002479c3 */ /* 0x000ea20000002700 */
[----:B----4-:R-:W-:-:S05]  /*0f60*/  IADD3 R63, PT, PT, -R63, RZ, RZ ;  /* 0x000000ff3f3f7210 */ /* 0x010fca0007ffe1ff */
[----:B-1----:R-:W-:Y:S01]  /*0f70*/  IMAD R63, R3, R63, UR5 ;  /* 0x00000005033f7e24 */ /* 0x002fe2000f8e023f */
[----:B---3--:R-:W-:-:S05]  /*0f80*/  IADD3 R62, PT, PT, -R62, RZ, RZ ;  /* 0x000000ff3e3e7210 */ /* 0x008fca0007ffe1ff */
[----:B--2---:R-:W-:Y:S01]  /*0f90*/  IMAD R62, R2, R62, UR4 ;  /* 0x00000004023e7e24 */ /* 0x004fe2000f8e023e */
[----:B------:R-:W-:Y:S06]  /*0fa0*/  @!P0 BRA `(.L_x_15) ;  /* 0x0000000000b88947 */ /* 0x000fec0003800000 */
[----:B------:R-:W1:Y:S01]  /*0fb0*/  LDC.64 R4, c[0x0][0xb18] ;  /* 0x0002c600ff047b82 */ /* 0x000e620000000a00 */
[----:B------:R-:W-:-:S07]  /*0fc0*/  ISETP.NE.AND P0, PT, R10, 0x1, PT ;  /* 0x000000010a00780c */ /* 0x000fce0003f05270 */
[----:B------:R-:W2:Y:S08]  /*0fd0*/  LDC R9, c[0x0][0xb0c] ;  /* 0x0002c300ff097b82 */ /* 0x000eb00000000800 */
[----:B------:R-:W3:Y:S08]  /*0fe0*/  LDC R12, c[0x0][0x370] ;  /* 0x0000dc00ff0c7b82 */ /* 0x000ef00000000800 */
[----:B------:R-:W4:Y:S01]  /*0ff0*/  LDC R11, c[0x0][0x374] ;  /* 0x0000dd00ff0b7b82 */ /* 0x000f220000000800 */
[----:B-1----:R-:W-:-:S07]  /*1000*/  ISETP.NE.AND P1, PT, R4, 0x1, PT ;  /* 0x000000010400780c */ /* 0x002fce0003f25270 */
[----:B------:R-:W3:Y:S01]  /*1010*/  LDC.64 R6, c[0x0][0xb10] ;  /* 0x0002c400ff067b82 */ /* 0x000ee20000000a00 */
[----:B--2---:R-:W-:-:S07]  /*1020*/  ISETP.NE.AND P2, PT, R9, 0x1, PT ;  /* 0x000000010900780c */ /* 0x004fce0003f45270 */
[----:B------:R-:W1:Y:S08]  /*1030*/  LDC R8, c[0x0][0xb20] ;  /* 0x0002c800ff087b82 */ /* 0x000e700000000800 */
[----:B------:R-:W2:Y:S01]  /*1040*/  LDC.64 R2, c[0x0][0xb28] ;  /* 0x0002ca00ff027b82 */ /* 0x000ea20000000a00 */
[----:B----4-:R-:W-:-:S04]  /*1050*/  IMAD.HI.U32 R13, R11, R5, RZ ;  /* 0x000000050b0d7227 */ /* 0x010fc800078e00ff */
[----:B------:R-:W-:-:S04]  /*1060*/  IMAD.HI.U32 R5, R14, R5, RZ ;  /* 0x000000050e057227 */ /* 0x000fc800078e00ff */
[----:B---3--:R-:W-:-:S05]  /*1070*/  IMAD.HI.U32 R16, R12, R6, RZ ;  /* 0x000000060c107227 */ /* 0x008fca00078e00ff */
[-C--:B------:R-:W-:Y:S01]  /*1080*/  @P2 SHF.R.U32.HI R12, RZ, R7.reuse, R16 ;  /* 0x00000007ff0c2219 */ /* 0x080fe20000011610 */
[----:B------:R-:W-:Y:S01]  /*1090*/  IMAD.HI.U32 R16, R15, R6, RZ ;  /* 0x000000060f107227 */ /* 0x000fe200078e00ff */
[-C--:B-1----:R-:W-:Y:S02]  /*10a0*/  @P1 SHF.R.U32.HI R11, RZ, R8.reuse, R13 ;  /* 0x00000008ff0b1219 */ /* 0x082fe4000001160d */
[----:B------:R-:W-:Y:S02]  /*10b0*/  SHF.R.U32.HI R5, RZ, R8, R5 ;  /* 0x00000008ff057219 */ /* 0x000fe40000011605 */
[----:B------:R-:W-:Y:S02]  /*10c0*/  SHF.R.U32.HI R16, RZ, R7, R16 ;  /* 0x00000007ff107219 */ /* 0x000fe40000011610 */
[----:B------:R-:W-:Y:S01]  /*10d0*/  SEL R5, R14, R5, !P1 ;  /* 0x000000050e057207 */ /* 0x000fe20004800000 */
[----:B--2---:R-:W-:Y:S01]  /*10e0*/  IMAD.HI.U32 R13, R11, R2, RZ ;  /* 0x000000020b0d7227 */ /* 0x004fe200078e00ff */
[----:B------:R-:W-:-:S03]  /*10f0*/  SEL R16, R15, R16, !P2 ;  /* 0x000000100f107207 */ /* 0x000fc60005000000 */
[----:B------:R-:W-:Y:S01]  /*1100*/  IMAD.HI.U32 R6, R12, R2, RZ ;  /* 0x000000020c067227 */ /* 0x000fe200078e00ff */
[----:B------:R-:W-:-:S04]  /*1110*/  @P0 SHF.R.U32.HI R11, RZ, R3, R13 ;  /* 0x00000003ff0b0219 */ /* 0x000fc8000001160d */
[----:B------:R-:W-:Y:S01]  /*1120*/  @P0 SHF.R.U32.HI R12, RZ, R3, R6 ;  /* 0x00000003ff0c0219 */ /* 0x000fe20000011606 */
[----:B------:R-:W-:-:S04]  /*1130*/  IMAD R11, R11, R10, RZ ;  /* 0x0000000a0b0b7224 */ /* 0x000fc800078e02ff */
[----:B------:R-:W-:Y:S01]  /*1140*/  IMAD R6, R12, R10, RZ ;  /* 0x0000000a0c067224 */ /* 0x000fe200078e02ff */
[----:B------:R-:W-:-:S04]  /*1150*/  ISETP.GE.AND P1, PT, R5, R11, PT ;  /* 0x0000000b0500720c */ /* 0x000fc80003f26270 */
[----:B------:R-:W-:Y:S01]  /*1160*/  ISETP.GE.OR P1, PT, R16, R6, P1 ;  /* 0x000000061000720c */ /* 0x000fe20000f26670 */
[----:B------:R-:W-:-:S05]  /*1170*/  IMAD.HI.U32 R6, R5, R2, RZ ;  /* 0x0000000205067227 */ /* 0x000fca00078e00ff */
[----:B------:R-:W-:-:S04]  /*1180*/  SHF.R.U32.HI R6, RZ, R3, R6 ;  /* 0x00000003ff067219 */ /* 0x000fc80000011606 */
[----:B------:R-:W-:-:S03]  /*1190*/  SEL R6, R5, R6, !P0 ;  /* 0x0000000605067207 */ /* 0x000fc60004000000 */
[----:B------:R-:W-:Y:S01]  /*11a0*/  @!P1 IMAD.HI.U32 R7, R16, R2, RZ ;  /* 0x0000000210079227 */ /* 0x000fe200078e00ff */
[----:B------:R-:W-:-:S04]  /*11b0*/  IADD3 R2, PT, PT, -R6, RZ, RZ ;  /* 0x000000ff06027210 */ /* 0x000fc80007ffe1ff */
[----:B------:R-:W-:Y:S01]  /*11c0*/  @!P1 SHF.R.U32.HI R3, RZ, R3, R7 ;  /* 0x00000003ff039219 */ /* 0x000fe20000011607 */
[----:B------:R-:W-:Y:S01]  /*11d0*/  IMAD R2, R10, R2, R5 ;  /* 0x000000020a027224 */ /* 0x000fe200078e0205 */
[----:B------:R-:W-:Y:S02]  /*11e0*/  IADD3 R7, PT, PT, -R5, RZ, RZ ;  /* 0x000000ff05077210 */ /* 0x000fe40007ffe1ff */
[----:B------:R-:W-:-:S03]  /*11f0*/  @!P1 SEL R3, R16, R3, !P0 ;  /* 0x0000000310039207 */ /* 0x000fc60004000000 */
[----:B------:R-:W-:Y:S02]  /*1200*/  IMAD R7, R4, R7, R14 ;  /* 0x0000000704077224 */ /* 0x000fe400078e020e */
[--C-:B------:R-:W-:Y:S02]  /*1210*/  @!P1 IMAD.IADD R6, R6, 0x1, -R3.reuse ;  /* 0x0000000106069824 */ /* 0x100fe400078e0a03 */
[----:B------:R-:W-:Y:S01]  /*1220*/  @!P1 IMAD R3, R2, R12, R3 ;  /* 0x0000000c02039224 */ /* 0x000fe200078e0203 */
[----:B------:R-:W-:Y:S01]  /*1230*/  IADD3 R2, PT, PT, -R16, RZ, RZ ;  /* 0x000000ff10027210 */ /* 0x000fe20007ffe1ff */
[----:B------:R-:W-:Y:S02]  /*1240*/  @!P1 IMAD R5, R6, R10, R16 ;  /* 0x0000000a06059224 */ /* 0x000fe400078e0210 */
[----:B------:R-:W-:Y:S02]  /*1250*/  @!P1 IMAD.MOV.U32 R16, RZ, RZ, R3 ;  /* 0x000000ffff109224 */ /* 0x000fe400078e0003 */
[----:B------:R-:W-:-:S02]  /*1260*/  IMAD R2, R9, R2, R15 ;  /* 0x0000000209027224 */ /* 0x000fc400078e020f */
[----:B------:R-:W-:Y:S02]  /*1270*/  IMAD R14, R5, R4, R7 ;  /* 0x00000004050e7224 */ /* 0x000fe400078e0207 */
[----:B------:R-:W-:Y:S02]  /*1280*/  IMAD R15, R16, R9, R2 ;  /* 0x00000009100f7224 */ /* 0x000fe400078e0202 */
.L_x_15:
[----:B------:R-:W1:Y:S01]  /*1290*/  LDCU UR4, c[0x0][0xb30] ;  /* 0x00016600ff0477ac */ /* 0x000e620008000800 */
[----:B------:R-:W2:Y:S08]  /*12a0*/  S2UR UR37, SR_CgaCtaId ;  /* 0x00000000002579c3 */ /* 0x000eb00000008800 */
[----:B------:R-:W3:Y:S01]  /*12b0*/  LDC R26, c[0x0][0xb24] ;  /* 0x0002c900ff1a7b82 */ /* 0x000ee20000000800 */
[----:B-1----:R-:W-:-:S09]  /*12c0*/  UISETP.NE.AND UP1, UPT, UR4, 0x1, UPT ;  /* 0x000000010400788c */ /* 0x002fd2000bf25270 */
[----:B--2---:R-:W-:Y:S05]  /*12d0*/  BRA.U UP1, `(.L_x_16) ;  /* 0x0000000101407547 */ /* 0x004fea000b800000 */
[----:B------:R-:W1:Y:S08]  /*12e0*/  LDC.64 R4, c[0x0][0xb10] ;  /* 0x0002c400ff047b82 */ /* 0x000e700000000a00 */
[----:B------:R-:W2:Y:S08]  /*12f0*/  LDC.64 R2, c[0x0][0xb18] ;  /* 0x0002c600ff027b82 */ /* 0x000eb00000000a00 */
[----:B------:R-:W4:Y:S08]  /*1300*/  LDC R6, c[0x0][0xb20] ;  /* 0x0002c800ff067b82 */ /* 0x000f300000000800 */
[----:B------:R-:W3:Y:S01]  /*1310*/  LDC R7, c[0x0][0xb0c] ;  /* 0x0002c300ff077b82 */ /* 0x000ee20000000800 */
[----:B-1----:R-:W-:-:S05]  /*1320*/  IMAD.HI.U32 R4, R15, R4, RZ ;  /* 0x000000040f047227 */ /* 0x002fca00078e00ff */
[----:B------:R-:W-:Y:S01]  /*1330*/  SHF.R.U32.HI R4, RZ, R5, R4 ;  /* 0x00000005ff047219 */ /* 0x000fe20000011604 */
[----:B--2---:R-:W-:Y:S01]  /*1340*/  IMAD.HI.U32 R3, R14, R3, RZ ;  /* 0x000000030e037227 */ /* 0x004fe200078e00ff */
[----:B------:R-:W-:-:S04]  /*1350*/  ISETP.NE.AND P0, PT, R2, 0x1, PT ;  /* 0x000000010200780c */ /* 0x000fc80003f05270 */
[----:B----4-:R-:W-:-:S04]  /*1360*/  SHF.R.U32.HI R3, RZ, R6, R3 ;  /* 0x00000006ff037219 */ /* 0x010fc80000011603 */
[----:B------:R-:W-:Y:S02]  /*1370*/  SEL R3, R14, R3, !P0 ;  /* 0x000000030e037207 */ /* 0x000fe40004000000 */
[----:B---3--:R-:W-:-:S04]  /*1380*/  ISETP.NE.AND P1, PT, R7, 0x1, PT ;  /* 0x000000010700780c */ /* 0x008fc80003f25270 */
[----:B------:R-:W-:-:S05]  /*1390*/  SEL R4, R15, R4, !P1 ;  /* 0x000000040f047207 */ /* 0x000fca0004800000 */
[----:B------:R-:W-:Y:S02]  /*13a0*/  IMAD.IADD R5, R3, 0x1, -R4 ;  /* 0x0000000103057824 */ /* 0x000fe400078e0a04 */
[----:B------:R-:W-:Y:S02]  /*13b0*/  IMAD.IADD R3, R4, 0x1, -R3 ;  /* 0x0000000104037824 */ /* 0x000fe400078e0a03 */
[----:B------:R-:W-:Y:S02]  /*13c0*/  IMAD R15, R5, R7, R15 ;  /* 0x00000007050f7224 */ /* 0x000fe400078e020f */
[----:B------:R-:W-:-:S07]  /*13d0*/  IMAD R14, R3, R2, R14 ;  /* 0x00000002030e7224 */ /* 0x000fce00078e020e */
.L_x_16:
[----:B------:R-:W-:Y:S01]  /*13e0*/  BAR.SYNC.DEFER_BLOCKING 0x0 ;  /* 0x0000000000007b1d */ /* 0x000fe20000010000 */
[----:B------:R-:W-:Y:S01]  /*13f0*/  UISETP.NE.AND UP1, UPT, UR8, 0x2, UPT ;  /* 0x000000020800788c */ /* 0x000fe2000bf25270 */
[----:B------:R-:W-:Y:S02]  /*1400*/  ISETP.NE.OR P5, PT, R0, 0x2, !P5 ;  /* 0x000000020000780c */ /* 0x000fe40006fa5670 */
[----:B------:R-:W-:-:S06]  /*1410*/  LOP3.LUT R2, R77, 0x1f, RZ, 0xc0, !PT ;  /* 0x0000001f4d027812 */ /* 0x000fcc00078ec0ff */
[----:B------:R-:W-:Y:S05]  /*1420*/  BRA.U UP1, `(.L_x_17) ;  /* 0x0000001101ec7547 */ /* 0x000fea000b800000 */
[----:B------:R-:W1:Y:S01]  /*1430*/  LDCU UR13, c[0x0][0x38c] ;  /* 0x00007180ff0d77ac */ /* 0x000e620008000800 */
[----:B------:R-:W2:Y:S01]  /*1440*/  LDC R8, c[0x0][0x370] ;  /* 0x0000dc00ff087b82 */ /* 0x000ea20000000800 */
[----:B------:R-:W-:Y:S01]  /*1450*/  PLOP3.LUT P1, PT, PT, PT, UP2, 0x80, 0x8 ;  /* 0x000000000008781c */ /* 0x000fe20003f2f028 */
[----:B------:R-:W-:Y:S01]  /*1460*/  IMAD.MOV.U32 R17, RZ, RZ, 0x1 ;  /* 0x00000001ff117424 */ /* 0x000fe200078e00ff */
[----:B------:R-:W-:Y:S01]  /*1470*/  ISETP.EQ.OR P4, PT, R2, RZ, P5 ;  /* 0x000000ff0200720c */ /* 0x000fe20002f82670 */
[----:B------:R-:W-:Y:S01]  /*1480*/  IMAD.MOV.U32 R16, RZ, RZ, RZ ;  /* 0x000000ffff107224 */ /* 0x000fe200078e00ff */
[----:B------:R-:W-:Y:S02]  /*1490*/  PLOP3.LUT P1, PT, P1, PT, PT, 0x8, 0x80 ;  /* 0x000000000080781c */ /* 0x000fe40000f2e170 */
[----:B------:R-:W-:Y:S01]  /*14a0*/  CS2R R12, SRZ ;  /* 0x00000000000c7805 */ /* 0x000fe2000001ff00 */
[----:B------:R-:W-:Y:S01]  /*14b0*/  IMAD.MOV.U32 R11, RZ, RZ, 0x1 ;  /* 0x00000001ff0b7424 */ /* 0x000fe200078e00ff */
[----:B------:R-:W4:Y:S01]  /*14c0*/  LDC R0, c[0x0][0x374] ;  /* 0x0000dd00ff007b82 */ /* 0x000f220000000800 */
[----:B------:R-:W2:Y:S01]  /*14d0*/  LDCU.64 UR22, c[0x0][0x348] ;  /* 0x00006900ff1677ac */ /* 0x000ea20008000a00 */
[----:B------:R-:W-:Y:S01]  /*14e0*/  UMOV UR6, URZ ;  /* 0x000000ff00067c82 */ /* 0x000fe20008000000 */
[----:B-1----:R-:W-:-:S04]  /*14f0*/  UIADD3 UR5, UPT, UPT, UR13, 0x1f, URZ ;  /* 0x0000001f0d057890 */ /* 0x002fc8000fffe0ff */
[----:B------:R-:W-:-:S04]  /*1500*/  USHF.R.S32.HI UR4, URZ, 0x1f, UR5 ;  /* 0x0000001fff047899 */ /* 0x000fc80008011405 */
[----:B------:R-:W-:-:S04]  /*1510*/  ULEA.HI UR4, UR4, UR5, URZ, 0x5 ;  /* 0x0000000504047291 */ /* 0x000fc8000f8f28ff */
[----:B------:R-:W-:Y:S02]  /*1520*/  USHF.R.S32.HI UR15, URZ, 0x5, UR4 ;  /* 0x00000005ff0f7899 */ /* 0x000fe40008011404 */
[----:B------:R-:W-:Y:S02]  /*1530*/  UIADD3 UR4, UPT, UPT, UR13, -0x1, URZ ;  /* 0xffffffff0d047890 */ /* 0x000fe4000fffe0ff */
[----:B------:R-:W-:Y:S02]  /*1540*/  UISETP.LT.U32.AND UP0, UPT, UR15, 0x8, UPT ;  /* 0x000000080f00788c */ /* 0x000fe4000bf01070 */
[----:B------:R-:W-:Y:S02]  /*1550*/  UISETP.GE.U32.AND UP1, UPT, UR4, -0x3f, UPT ;  /* 0xffffffc10400788c */ /* 0x000fe4000bf26070 */
[----:B------:R-:W-:Y:S02]  /*1560*/  USEL UR14, UR15, 0x8, UP0 ;  /* 0x000000080f0e7887 */ /* 0x000fe40008000000 */
[----:B------:R-:W-:-:S02]  /*1570*/  UIADD3 UR13, UPT, UPT, UR13, 0x3e, URZ ;  /* 0x0000003e0d0d7890 */ /* 0x000fc4000fffe0ff */
[----:B------:R-:W-:Y:S02]  /*1580*/  UIADD3 UR5, UPT, UPT, UR14, -0x1, URZ ;  /* 0xffffffff0e057890 */ /* 0x000fe4000fffe0ff */
[----:B------:R-:W-:-:S03]  /*1590*/  UIADD3 UR7, UPT, UPT, UR15, -UR14, URZ ;  /* 0x8000000e0f077290 */ /* 0x000fc6000fffe0ff */
[----:B------:R-:W-:-:S04]  /*15a0*/  @UP1 UIADD3 UR5, UPT, UPT, UR14, URZ, URZ ;  /* 0x000000ff0e051290 */ /* 0x000fc8000fffe0ff */
[----:B--2---:R-:W-:-:S12]  /*15b0*/  UIADD3 UR5, UPT, UPT, UR5, 0x1, URZ ;  /* 0x0000000105057890 */ /* 0x004fd8000fffe0ff */
.L_x_35:
[----:B------:R-:W-:Y:S01]  /*15c0*/  UISETP.NE.AND UP0, UPT, UR37, URZ, UPT ;  /* 0x000000ff2500728c */ /* 0x000fe2000bf05270 */
[----:B------:R-:W1:Y:S08]  /*15d0*/  S2UR UR37, SR_CgaCtaId ;  /* 0x00000000002579c3 */ /* 0x000e700000008800 */
[----:B------:R-:W-:Y:S05]  /*15e0*/  BRA.U UP0, `(.L_x_18) ;  /* 0x0000000100347547 */ /* 0x000fea000b800000 */
[----:B------:R-:W2:Y:S01]  /*15f0*/  S2R R2, SR_CgaCtaId ;  /* 0x0000000000027919 */ /* 0x000ea20000008800 */
[----:B------:R-:W-:-:S04]  /*1600*/  MOV R3, 0x400 ;  /* 0x0000040000037802 */ /* 0x000fc80000000f00 */
[----:B--2---:R-:W-:Y:S02]  /*1610*/  LEA R2, R2, R3, 0x18 ;  /* 0x0000000302027211 */ /* 0x004fe400078ec0ff */
[----:B------:R-:W-:-:S03]  /*1620*/  SHF.L.U32 R3, R11, 0x1f, RZ ;  /* 0x0000001f0b037819 */ /* 0x000fc600000006ff */
[----:B------:R-:W-:-:S04]  /*1630*/  IMAD R2, R12, 0x8, R2 ;  /* 0x000000080c027824 */ /* 0x000fc800078e0202 */
[----:B------:R-:W2:Y:S02]  /*1640*/  SYNCS.PHASECHK.TRANS64.TRYWAIT P0, [R2+URZ+0x140], R3 ;  /* 0x00014003020075a7 */ /* 0x000ea400080011ff */
[----:B--2---:R-:W-:Y:S05]  /*1650*/  @!P0 BRA `(.L_x_19) ;  /* 0x0000006c00b08947 */ /* 0x004fea0003800000 */
.L_x_135:
[----:B------:R-:W-:Y:S01]  /*1660*/  VIADD R12, R12, 0x1 ;  /* 0x000000010c0c7836 */ /* 0x000fe20000000000 */
[----:B------:R2:W-:Y:S04]  /*1670*/  SYNCS.ARRIVE.TRANS64.A1T0 RZ, [R2+URZ+0x130], RZ ;  /* 0x000130ff02ff79a7 */ /* 0x0005e800081000ff */
[----:B------:R-:W-:-:S04]  /*1680*/  ISETP.NE.AND P0, PT, R12, 0x2, PT ;  /* 0x000000020c00780c */ /* 0x000fc80003f05270 */
[----:B------:R-:W-:Y:S02]  /*1690*/  SEL R12, R12, RZ, P0 ;  /* 0x000000ff0c0c7207 */ /* 0x000fe40000000000 */
[----:B--2---:R-:W-:-:S04]  /*16a0*/  SEL R2, RZ, 0x1, P0 ;  /* 0x00000001ff027807 */ /* 0x004fc80000000000 */
[----:B------:R-:W-:-:S07]  /*16b0*/  LOP3.LUT R11, R11, R2, RZ, 0x3c, !PT ;  /* 0x000000020b0b7212 */ /* 0x000fce00078e3cff */
.L_x_18:
[----:B------:R-:W-:Y:S01]  /*16c0*/  UMOV UR4, 0x400 ;  /* 0x0000040000047882 */ /* 0x000fe20000000000 */
[----:B------:R-:W-:Y:S01]  /*16d0*/  SHF.L.U32 R2, R17, 0x1f, RZ ;  /* 0x0000001f11027819 */ /* 0x000fe200000006ff */
[----:B-1----:R-:W-:Y:S01]  /*16e0*/  ULEA UR4, UR37, UR4, 0x18 ;  /* 0x0000000425047291 */ /* 0x002fe2000f8ec0ff */
[----:B------:R-:W-:Y:S01]  /*16f0*/  R2UR UR35, R15 ;  /* 0x000000000f2372ca */ /* 0x000fe200000e0000 */
[----:B------:R-:W-:Y:S01]  /*1700*/  UISETP.GE.U32.AND UP0, UPT, UR13, 0x3f, UPT ;  /* 0x0000003f0d00788c */ /* 0x000fe2000bf06070 */
[----:B------:R-:W-:Y:S01]  /*1710*/  R2UR UR11, R14 ;  /* 0x000000000e0b72ca */ /* 0x000fe200000e0000 */
[----:B------:R-:W-:Y:S01]  /*1720*/  ULEA UR8, UR6, UR4, 0x3 ;  /* 0x0000000406087291 */ /* 0x000fe2000f8e18ff */
[----:B------:R-:W-:-:S08]  /*1730*/  UMOV UR24, URZ ;  /* 0x000000ff00187c82 */ /* 0x000fd00008000000 */
[----:B------:R1:W2:Y:S01]  /*1740*/  SYNCS.PHASECHK.TRANS64.TRYWAIT P0, [UR8+0x40], R2 ;  /* 0x00004002ff0075a7 */ /* 0x0002a20008001108 */
[----:B------:R-:W-:Y:S02]  /*1750*/  USHF.L.U32 UR35, UR35, 0x6, URZ ;  /* 0x0000000623237899 */ /* 0x000fe400080006ff */
[----:B------:R-:W-:Y:S01]  /*1760*/  USHF.L.U32 UR11, UR11, 0x7, URZ ;  /* 0x000000070b0b7899 */ /* 0x000fe200080006ff */
[----:B------:R-:W-:Y:S11]  /*1770*/  BRA.U !UP0, `(.L_x_20) ;  /* 0x0000000108a87547 */ /* 0x000ff6000b800000 */
[----:B------:R-:W-:Y:S01]  /*1780*/  UMOV UR16, URZ ;  /* 0x000000ff00107c82 */ /* 0x000fe20008000000 */
[----:B------:R-:W-:-:S05]  /*1790*/  UMOV UR17, UR6 ;  /* 0x0000000600117c82 */ /* 0x000fca0008000000 */
.L_x_25:
[----:B-1----:R-:W-:Y:S01]  /*17a0*/  ULEA UR33, UR17, UR4, 0x3 ;  /* 0x0000000411217291 */ /* 0x002fe2000f8e18ff */
[----:B--2---:R-:W-:Y:S01]  /*17b0*/  @!P5 MOV R3, 0x6000 ;  /* 0x000060000003d802 */ /* 0x004fe20000000f00 */
[----:B--2---:R-:W-:Y:S10]  /*17c0*/  @P0 BRA `(.L_x_21) ;  /* 0x00000000000c0947 */ /* 0x004ff40003800000 */
[----:B------:R-:W-:-:S04]  /*17d0*/  SHF.L.U32 R4, R17, 0x1f, RZ ;  /* 0x0000001f11047819 */ /* 0x000fc800000006ff */
[----:B------:R-:W2:Y:S02]  /*17e0*/  SYNCS.PHASECHK.TRANS64.TRYWAIT P0, [UR33+0x40], R4 ;  /* 0x00004004ff0075a7 */ /* 0x000ea40008001121 */
[----:B--2---:R-:W-:Y:S05]  /*17f0*/  @!P0 BRA `(.L_x_22) ;  /* 0x0000006c005c8947 */ /* 0x004fea0003800000 */
.L_x_21:
[----:B------:R2:W-:Y:S01]  /*1800*/  @!P5 SYNCS.ARRIVE.TRANS64 RZ, [UR33], R3 ;  /* 0x00000003ffffd9a7 */ /* 0x0005e20008000021 */
[----:B------:R-:W-:Y:S04]  /*1810*/  BSSY.RECONVERGENT B0, `(.L_x_23) ;  /* 0x0000003000007945 */ /* 0x000fe80003800200 */
[----:B------:R-:W-:Y:S05]  /*1820*/  @P4 BRA `(.L_x_24) ;  /* 0x0000000000044947 */ /* 0x000fea0003800000 */
[----:B------:R-:W-:Y:S05]  /*1830*/  BPT.TRAP 0x1 ;  /* 0x000000040000795c */ /* 0x000fea0000300000 */
.L_x_24:
[----:B------:R-:W-:Y:S05]  /*1840*/  BSYNC.RECONVERGENT B0 ;  /* 0x0000000000007941 */ /* 0x000fea0003800200 */
.L_x_23:
[----:B------:R-:W-:Y:S02]  /*1850*/  UIADD3 UR6, UPT, UPT, UR17, 0x1, URZ ;  /* 0x0000000111067890 */ /* 0x000fe4000fffe0ff */
[----:B------:R-:W-:Y:S02]  /*1860*/  ULEA UR32, UR17, UR4, 0xd ;  /* 0x0000000411207291 */ /* 0x000fe4000f8e68ff */
[----:B------:R-:W-:Y:S02]  /*1870*/  UISETP.NE.AND UP0, UPT, UR6, 0x8, UPT ;  /* 0x000000080600788c */ /* 0x000fe4000bf05270 */
[----:B------:R-:W-:Y:S02]  /*1880*/  UIADD3 UR26, UP1, UPT, UR22, 0x80, URZ ;  /* 0x00000080161a7890 */ /* 0x000fe4000ff3e0ff */
[----:B------:R-:W-:Y:S02]  /*1890*/  USEL UR9, URZ, 0x1, UP0 ;  /* 0x00000001ff097887 */ /* 0x000fe40008000000 */
[----:B------:R-:W-:-:S02]  /*18a0*/  USEL UR6, UR6, URZ, UP0 ;  /* 0x000000ff06067287 */ /* 0x000fc40008000000 */
[----:B------:R-:W-:Y:S02]  /*18b0*/  UIADD3 UR20, UP0, UPT, UR22, 0x180, URZ ;  /* 0x0000018016147890 */ /* 0x000fe4000ff1e0ff */
[----:B------:R-:W-:Y:S01]  /*18c0*/  ULEA UR8, UR6, UR4, 0x3 ;  /* 0x0000000406087291 */ /* 0x000fe2000f8e18ff */
[----:B------:R-:W-:Y:S01]  /*18d0*/  LOP3.LUT R17, R17, UR9, RZ, 0x3c, !PT ;  /* 0x0000000911117c12 */ /* 0x000fe2000f8e3cff */
[----:B------:R-:W-:Y:S02]  /*18e0*/  USHF.L.U32 UR34, UR16, 0x5, URZ ;  /* 0x0000000510227899 */ /* 0x000fe400080006ff */
[----:B------:R-:W-:Y:S01]  /*18f0*/  UIADD3.X UR27, UPT, UPT, URZ, UR23, URZ, UP1, !UPT ;  /* 0x00000017ff1b7290 */ /* 0x000fe20008ffe4ff */
[----:B-1----:R-:W-:Y:S01]  /*1900*/  SHF.L.U32 R2, R17, 0x1f, RZ ;  /* 0x0000001f11027819 */ /* 0x002fe200000006ff */
[----:B------:R-:W-:Y:S02]  /*1910*/  UIADD3 UR32, UPT, UPT, UR32, 0x8800, URZ ;  /* 0x0000880020207890 */ /* 0x000fe4000fffe0ff */
[----:B------:R-:W-:Y:S01]  /*1920*/  UIADD3.X UR21, UPT, UPT, URZ, UR23, URZ, UP0, !UPT ;  /* 0x00000017ff157290 */ /* 0x000fe200087fe4ff */
[----:B------:R1:W1:Y:S01]  /*1930*/  SYNCS.PHASECHK.TRANS64.TRYWAIT P0, [UR8+0x40], R2 ;  /* 0x00004002ff0075a7 */ /* 0x0002620008001108 */
[----:B------:R-:W-:Y:S01]  /*1940*/  ULEA UR8, UR17, UR4, 0xe ;  /* 0x0000000411087291 */ /* 0x000fe2000f8e70ff */
[----:B------:R-:W-:Y:S01]  /*1950*/  UMOV UR18, 0x0 ;  /* 0x0000000000127882 */ /* 0x000fe20000000000 */
[----:B------:R-:W-:-:S02]  /*1960*/  UMOV UR19, 0x10000000 ;  /* 0x1000000000137882 */ /* 0x000fc40000000000 */
[----:B------:R-:W-:Y:S01]  /*1970*/  UIADD3 UR8, UPT, UPT, UR8, 0x18800, URZ ;  /* 0x0001880008087890 */ /* 0x000fe2000fffe0ff */
[----:B------:R1:W-:Y:S01]  /*1980*/  UTMALDG.3D [UR32], [UR26], desc[UR18] ;  /* 0x000012201a0075b4 */ /* 0x0003e20008011000 */
[----:B------:R-:W-:Y:S01]  /*1990*/  UMOV UR12, UR36 ;  /* 0x00000024000c7c82 */ /* 0x000fe20008000000 */
[----:B------:R-:W-:Y:S01]  /*19a0*/  UMOV UR9, UR33 ;  /* 0x0000002100097c82 */ /* 0x000fe20008000000 */
[----:B------:R-:W-:Y:S01]  /*19b0*/  UMOV UR10, UR34 ;  /* 0x00000022000a7c82 */ /* 0x000fe20008000000 */
[----:B------:R-:W-:Y:S01]  /*19c0*/  UIADD3 UR16, UPT, UPT, UR16, 0x1, URZ ;  /* 0x0000000110107890 */ /* 0x000fe2000fffe0ff */
[----:B------:R-:W-:Y:S01]  /*19d0*/  UMOV UR24, UR5 ;  /* 0x0000000500187c82 */ /* 0x000fe20008000000 */
[----:B------:R-:W-:Y:S02]  /*19e0*/  UMOV UR17, UR6 ;  /* 0x0000000600117c82 */ /* 0x000fe40008000000 */
[----:B------:R1:W-:Y:S01]  /*19f0*/  UTMALDG.3D [UR8], [UR20], desc[UR18] ;  /* 0x00001208140075b4 */ /* 0x0003e20008011000 */
[----:B------:R-:W-:-:S09]  /*1a00*/  UISETP.NE.AND UP0, UPT, UR16, UR5, UPT ;  /* 0x000000051000728c */ /* 0x000fd2000bf05270 */
[----:B------:R-:W-:Y:S05]  /*1a10*/  BRA.U UP0, `(.L_x_25) ;  /* 0xfffffffd00607547 */ /* 0x000fea000b83ffff */
.L_x_20:
[----:B-1----:R-:W-:Y:S01]  /*1a20*/  ULEA UR8, UR6, UR4, 0x3 ;  /* 0x0000000406087291 */ /* 0x002fe2000f8e18ff */
[----:B------:R-:W-:Y:S01]  /*1a30*/  SHF.L.U32 R2, R17, 0x1f, RZ ;  /* 0x0000001f11027819 */ /* 0x000fe200000006ff */
[----:B------:R-:W-:Y:S01]  /*1a40*/  @!P1 SYNCS.ARRIVE.TRANS64.A1T0 RZ, [UR4+0xc8], RZ ;  /* 0x0000c8ffffff99a7 */ /* 0x000fe20008100004 */
[----:B------:R-:W-:-:S06]  /*1a50*/  UISETP.GT.AND UP0, UPT, UR15, UR14, UPT ;  /* 0x0000000e0f00728c */ /* 0x000fcc000bf04270 */
[----:B--2---:R1:W2:Y:S03]  /*1a60*/  SYNCS.PHASECHK.TRANS64.TRYWAIT P0, [UR8+0x40], R2 ;  /* 0x00004002ff0075a7 */ /* 0x0042a60008001108 */
[----:B------:R-:W-:Y:S05]  /*1a70*/  BRA.U !UP0, `(.L_x_26) ;  /* 0x0000000108ac7547 */ /* 0x000fea000b800000 */
[----:B------:R-:W-:Y:S01]  /*1a80*/  UIADD3 UR21, UPT, UPT, UR7, UR24, URZ ;  /* 0x0000001807157290 */ /* 0x000fe2000fffe0ff */
[----:B------:R-:W-:-:S11]  /*1a90*/  UMOV UR25, UR6 ;  /* 0x0000000600197c82 */ /* 0x000fd60008000000 */
.L_x_31:
[----:B-1----:R-:W-:Y:S01]  /*1aa0*/  ULEA UR17, UR25, UR4, 0x3 ;  /* 0x0000000419117291 */ /* 0x002fe2000f8e18ff */
[----:B--2---:R-:W-:Y:S01]  /*1ab0*/  @!P5 MOV R3, 0x6000 ;  /* 0x000060000003d802 */ /* 0x004fe20000000f00 */
[----:B--2---:R-:W-:Y:S10]  /*1ac0*/  @P0 BRA `(.L_x_27) ;  /* 0x00000000000c0947 */ /* 0x004ff40003800000 */
[----:B------:R-:W-:-:S04]  /*1ad0*/  SHF.L.U32 R4, R17, 0x1f, RZ ;  /* 0x0000001f11047819 */ /* 0x000fc800000006ff */
[----:B------:R-:W2:Y:S02]  /*1ae0*/  SYNCS.PHASECHK.TRANS64.TRYWAIT P0, [UR17+0x40], R4 ;  /* 0x00004004ff0075a7 */ /* 0x000ea40008001111 */
[----:B--2---:R-:W-:Y:S05]  /*1af0*/  @!P0 BRA `(.L_x_28) ;  /* 0x0000006800b48947 */ /* 0x004fea0003800000 */
.L_x_27:
[----:B------:R2:W-:Y:S01]  /*1b00*/  @!P5 SYNCS.ARRIVE.TRANS64 RZ, [UR17], R3 ;  /* 0x00000003ffffd9a7 */ /* 0x0005e20008000011 */
[----:B------:R-:W-:Y:S04]  /*1b10*/  BSSY.RECONVERGENT B0, `(.L_x_29) ;  /* 0x0000003000007945 */ /* 0x000fe80003800200 */
[----:B------:R-:W-:Y:S05]  /*1b20*/  @P4 BRA `(.L_x_30) ;  /* 0x0000000000044947 */ /* 0x000fea0003800000 */
[----:B------:R-:W-:Y:S05]  /*1b30*/  BPT.TRAP 0x1 ;  /* 0x000000040000795c */ /* 0x000fea0000300000 */
.L_x_30:
[----:B------:R-:W-:Y:S05]  /*1b40*/  BSYNC.RECONVERGENT B0 ;  /* 0x0000000000007941 */ /* 0x000fea0003800200 */
.L_x_29:
        /* <DEDUP_REMOVED lines=10> */
[----:B------:R-:W-:Y:S01]  /*1bf0*/  UIADD3 UR16, UPT, UPT, UR16, 0x8800, URZ ;  /* 0x0000880010107890 */ /* 0x000fe2000fffe0ff */
[----:B-1----:R-:W-:Y:S01]  /*1c00*/  SHF.L.U32 R2, R17, 0x1f, RZ ;  /* 0x0000001f11027819 */ /* 0x002fe200000006ff */
[----:B------:R-:W-:Y:S02]  /*1c10*/  UIADD3.X UR31, UPT, UPT, URZ, UR23, URZ, UP1, !UPT ;  /* 0x00000017ff1f7290 */ /* 0x000fe40008ffe4ff */
[----:B------:R-:W-:Y:S01]  /*1c20*/  UIADD3.X UR29, UPT, UPT, URZ, UR23, URZ, UP0, !UPT ;  /* 0x00000017ff1d7290 */ /* 0x000fe200087fe4ff */
[----:B------:R1:W1:Y:S01]  /*1c30*/  SYNCS.PHASECHK.TRANS64.TRYWAIT P0, [UR8+0x40], R2 ;  /* 0x00004002ff0075a7 */ /* 0x0002620008001108 */
[----:B------:R-:W-:Y:S01]  /*1c40*/  ULEA UR8, UR25, UR4, 0xe ;  /* 0x0000000419087291 */ /* 0x000fe2000f8e70ff */
[----:B------:R-:W-:Y:S01]  /*1c50*/  UMOV UR26, 0x0 ;  /* 0x00000000001a7882 */ /* 0x000fe20000000000 */
[----:B------:R-:W-:-:S02]  /*1c60*/  UMOV UR27, 0x10000000 ;  /* 0x10000000001b7882 */ /* 0x000fc40000000000 */
[----:B------:R-:W-:Y:S01]  /*1c70*/  UIADD3 UR8, UPT, UPT, UR8, 0x18800, URZ ;  /* 0x0001880008087890 */ /* 0x000fe2000fffe0ff */
[----:B------:R-:W-:Y:S01]  /*1c80*/  UMOV UR19, UR35 ;  /* 0x0000002300137c82 */ /* 0x000fe20008000000 */
[----:B------:R-:W-:Y:S01]  /*1c90*/  UMOV UR20, UR36 ;  /* 0x0000002400147c82 */ /* 0x000fe20008000000 */
[----:B------:R-:W-:Y:S01]  /*1ca0*/  UMOV UR12, UR36 ;  /* 0x00000024000c7c82 */ /* 0x000fe20008000000 */
[----:B------:R-:W-:Y:S01]  /*1cb0*/  UMOV UR9, UR17 ;  /* 0x0000001100097c82 */ /* 0x000fe20008000000 */
[----:B------:R-:W-:Y:S01]  /*1cc0*/  UMOV UR10, UR18 ;  /* 0x00000012000a7c82 */ /* 0x000fe20008000000 */
[----:B------:R1:W-:Y:S01]  /*1cd0*/  UTMALDG.3D [UR16], [UR30], desc[UR26] ;  /* 0x00001a101e0075b4 */ /* 0x0003e20008011000 */
[----:B------:R-:W-:Y:S01]  /*1ce0*/  UIADD3 UR24, UPT, UPT, UR24, 0x1, URZ ;  /* 0x0000000118187890 */ /* 0x000fe2000fffe0ff */
[----:B------:R-:W-:-:S03]  /*1cf0*/  UMOV UR25, UR6 ;  /* 0x0000000600197c82 */ /* 0x000fc60008000000 */
[----:B------:R-:W-:Y:S01]  /*1d00*/  UISETP.NE.AND UP0, UPT, UR24, UR21, UPT ;  /* 0x000000151800728c */ /* 0x000fe2000bf05270 */
[----:B------:R1:W-:Y:S08]  /*1d10*/  UTMALDG.3D [UR8], [UR28], desc[UR26] ;  /* 0x00001a081c0075b4 */ /* 0x0003f00008011000 */
[----:B------:R-:W-:Y:S05]  /*1d20*/  BRA.U UP0, `(.L_x_31) ;  /* 0xfffffffd005c7547 */ /* 0x000fea000b83ffff */
.L_x_26:
[C---:B-1----:R-:W-:Y:S01]  /*1d30*/  LEA R2, R16.reuse, UR4, 0x3 ;  /* 0x0000000410027c11 */ /* 0x042fe2000f8e18ff */
[----:B------:R-:W-:Y:S01]  /*1d40*/  NOP ;  /* 0x0000000000007918 */ /* 0x000fe20000000000 */
[----:B--2---:R-:W-:Y:S02]  /*1d50*/  SHF.L.U32 R3, R13, 0x1f, RZ ;  /* 0x0000001f0d037819 */ /* 0x004fe400000006ff */
[----:B------:R-:W-:Y:S02]  /*1d60*/  LEA R4, R16, UR4, 0x4 ;  /* 0x0000000410047c11 */ /* 0x000fe4000f8e20ff */
[----:B------:R-:W1:Y:S02]  /*1d70*/  SYNCS.PHASECHK.TRANS64.TRYWAIT P0, [R2+URZ+0xd0], R3 ;  /* 0x0000d003020075a7 */ /* 0x000e6400080011ff */
[----:B-1----:R-:W-:Y:S05]  /*1d80*/  @!P0 BRA `(.L_x_32) ;  /* 0x0000006800288947 */ /* 0x002fea0003800000 */
.L_x_138:
[----:B------:R-:W2:Y:S01]  /*1d90*/  LDS.128 R4, [R4+0x160] ;  /* 0x0001600004047984 */ /* 0x000ea20000000c00 */
[----:B---3--:R-:W-:Y:S01]  /*1da0*/  ISETP.GE.AND P0, PT, R26, 0x1, PT ;  /* 0x000000011a00780c */ /* 0x008fe20003f06270 */
[----:B-1----:R-:W-:Y:S01]  /*1db0*/  VIADD R2, R2, 0xe0 ;  /* 0x000000e002027836 */ /* 0x002fe20000000000 */
[----:B------:R-:W-:Y:S01]  /*1dc0*/  @!PT LDS RZ, [RZ] ;  /* 0x00000000fffff984 */ /* 0x000fe20000000800 */
[----:B------:R-:W-:Y:S01]  /*1dd0*/  @!PT LDS RZ, [RZ] ;  /* 0x00000000fffff984 */ /* 0x000fe20000000800 */
[----:B------:R-:W-:Y:S01]  /*1de0*/  @!PT LDS RZ, [RZ] ;  /* 0x00000000fffff984 */ /* 0x000fe20000000800 */
[----:B------:R-:W-:Y:S01]  /*1df0*/  @!PT LDS RZ, [RZ] ;  /* 0x00000000fffff984 */ /* 0x000fe20000000800 */
[----:B------:R1:W-:Y:S06]  /*1e00*/  MEMBAR.ALL.CTA ;  /* 0x0000000000007992 */ /* 0x0003ec0000008000 */
[----:B-1----:R-:W1:Y:S01]  /*1e10*/  FENCE.VIEW.ASYNC.S ;  /* 0x00000000000073c6 */ /* 0x002e620000000000 */
[----:B------:R-:W-:-:S04]  /*1e20*/  PRMT R2, RZ, 0x654, R2 ;  /* 0x00000654ff027816 */ /* 0x000fc80000000002 */
[----:B-1----:R1:W-:Y:S01]  /*1e30*/  SYNCS.ARRIVE.TRANS64.RED.A1T0 RZ, [R2+URZ], RZ ;  /* 0x000000ff02ff79a7 */ /* 0x0023e200081004ff */
[----:B--2---:R-:W-:-:S13]  /*1e40*/  LOP3.LUT P2, RZ, R6, 0x1, RZ, 0xc0, !PT ;  /* 0x0000000106ff7812 */ /* 0x004fda000784c0ff */
[----:B------:R-:W-:Y:S01]  /*1e50*/  @P2 SHF.R.U32.HI R3, RZ, 0x10, R5 ;  /* 0x00000010ff032819 */ /* 0x000fe20000011605 */
[----:B------:R-:W-:Y:S01]  /*1e60*/  VOTEU.ANY UP0, P2 ;  /* 0x0000000000ff7886 */ /* 0x000fe20001000100 */
[----:B------:R-:W-:Y:S02]  /*1e70*/  @P2 MOV R10, R4 ;  /* 0x00000004000a2202 */ /* 0x000fe40000000f00 */
[----:B------:R-:W-:Y:S02]  /*1e80*/  @P2 R2UR.BROADCAST UR8, R3 ;  /* 0x00000000030822ca */ /* 0x000fe400008e0000 */
[----:B------:R-:W-:-:S11]  /*1e90*/  @P2 LOP3.LUT R9, R5, 0xffff, RZ, 0xc0, !PT ;  /* 0x0000ffff05092812 */ /* 0x000fd600078ec0ff */
[----:B------:R-:W-:Y:S01]  /*1ea0*/  @UP0 UMOV UR36, UR8 ;  /* 0x0000000800240c82 */ /* 0x000fe20008000000 */
[----:B-1----:R-:W-:Y:S05]  /*1eb0*/  @!P0 BRA `(.L_x_33) ;  /* 0x0000000000b88947 */ /* 0x002fea0003800000 */
[----:B------:R-:W4:Y:S01]  /*1ec0*/  LDC.64 R4, c[0x0][0xb18] ;  /* 0x0002c600ff047b82 */ /* 0x000f220000000a00 */
[----:B------:R-:W-:-:S07]  /*1ed0*/  ISETP.NE.AND P3, PT, R26, 0x1, PT ;  /* 0x000000011a00780c */ /* 0x000fce0003f65270 */
[----:B------:R-:W1:Y:S08]  /*1ee0*/  LDC.64 R6, c[0x0][0xb10] ;  /* 0x0002c400ff067b82 */ /* 0x000e700000000a00 */
[----:B------:R-:W2:Y:S08]  /*1ef0*/  LDC R14, c[0x0][0xb20] ;  /* 0x0002c800ff0e7b82 */ /* 0x000eb00000000800 */
[----:B------:R-:W3:Y:S01]  /*1f00*/  LDC R15, c[0x0][0xb0c] ;  /* 0x0002c300ff0f7b82 */ /* 0x000ee20000000800 */
[----:B----4-:R-:W-:Y:S01]  /*1f10*/  IMAD.HI.U32 R19, R0, R5, RZ ;  /* 0x0000000500137227 */ /* 0x010fe200078e00ff */
[----:B------:R-:W-:-:S03]  /*1f20*/  ISETP.NE.AND P0, PT, R4, 0x1, PT ;  /* 0x000000010400780c */ /* 0x000fc60003f05270 */
[----:B------:R-:W-:-:S03]  /*1f30*/  IMAD.HI.U32 R5, R9, R5, RZ ;  /* 0x0000000509057227 */ /* 0x000fc600078e00ff */
[----:B------:R-:W4:Y:S01]  /*1f40*/  LDC.64 R2, c[0x0][0xb28] ;  /* 0x0002ca00ff027b82 */ /* 0x000f220000000a00 */
[----:B-1----:R-:W-:-:S04]  /*1f50*/  IMAD.HI.U32 R20, R8, R6, RZ ;  /* 0x0000000608147227 */ /* 0x002fc800078e00ff */
[----:B------:R-:W-:Y:S01]  /*1f60*/  IMAD.HI.U32 R21, R10, R6, RZ ;  /* 0x000000060a157227 */ /* 0x000fe200078e00ff */
[----:B------:R-:W-:Y:S02]  /*1f70*/  SHF.R.U32.HI R20, RZ, R7, R20 ;  /* 0x00000007ff147219 */ /* 0x000fe40000011614 */
[-C--:B--2---:R-:W-:Y:S02]  /*1f80*/  SHF.R.U32.HI R19, RZ, R14.reuse, R19 ;  /* 0x0000000eff137219 */ /* 0x084fe40000011613 */
[----:B------:R-:W-:Y:S02]  /*1f90*/  SHF.R.U32.HI R5, RZ, R14, R5 ;  /* 0x0000000eff057219 */ /* 0x000fe40000011605 */
[----:B------:R-:W-:Y:S02]  /*1fa0*/  SEL R19, R0, R19, !P0 ;  /* 0x0000001300137207 */ /* 0x000fe40004000000 */
[----:B------:R-:W-:Y:S02]  /*1fb0*/  SHF.R.U32.HI R21, RZ, R7, R21 ;  /* 0x00000007ff157219 */ /* 0x000fe40000011615 */
[----:B---3--:R-:W-:-:S02]  /*1fc0*/  ISETP.NE.AND P1, PT, R15, 0x1, PT ;  /* 0x000000010f00780c */ /* 0x008fc40003f25270 */
[----:B------:R-:W-:Y:S02]  /*1fd0*/  SEL R5, R9, R5, !P0 ;  /* 0x0000000509057207 */ /* 0x000fe40004000000 */
[----:B------:R-:W-:Y:S02]  /*1fe0*/  SEL R20, R8, R20, !P1 ;  /* 0x0000001408147207 */ /* 0x000fe40004800000 */
[----:B------:R-:W-:Y:S01]  /*1ff0*/  SEL R21, R10, R21, !P1 ;  /* 0x000000150a157207 */ /* 0x000fe20004800000 */
[----:B----4-:R-:W-:-:S04]  /*2000*/  IMAD.HI.U32 R18, R19, R2, RZ ;  /* 0x0000000213127227 */ /* 0x010fc800078e00ff */
        /* <DEDUP_REMOVED lines=10> */
[----:B------:R-:W-:-:S04]  /*20b0*/  @!P0 IMAD.HI.U32 R7, R21, R2, RZ ;  /* 0x0000000215078227 */ /* 0x000fc800078e00ff */
[----:B------:R-:W-:Y:S01]  /*20c0*/  IMAD.MOV R2, RZ, RZ, -R6 ;  /* 0x000000ffff027224 */ /* 0x000fe200078e0a06 */
[----:B------:R-:W-:Y:S02]  /*20d0*/  @!P0 SHF.R.U32.HI R3, RZ, R3, R7 ;  /* 0x00000003ff038219 */ /* 0x000fe40000011607 */
[----:B------:R-:W-:Y:S01]  /*20e0*/  IADD3 R7, PT, PT, -R5, RZ, RZ ;  /* 0x000000ff05077210 */ /* 0x000fe20007ffe1ff */
[----:B------:R-:W-:Y:S01]  /*20f0*/  IMAD R2, R26, R2, R5 ;  /* 0x000000021a027224 */ /* 0x000fe200078e0205 */
        /* <DEDUP_REMOVED lines=10> */
.L_x_33:
[----:B------:R-:W1:Y:S02]  /*21a0*/  LDCU UR8, c[0x0][0xb30] ;  /* 0x00016600ff0877ac */ /* 0x000e640008000800 */
[----:B-1----:R-:W-:-:S09]  /*21b0*/  UISETP.NE.AND UP0, UPT, UR8, 0x1, UPT ;  /* 0x000000010800788c */ /* 0x002fd2000bf05270 */
[----:B------:R-:W-:Y:S05]  /*21c0*/  BRA.U UP0, `(.L_x_34) ;  /* 0x0000000100407547 */ /* 0x000fea000b800000 */
[----:B------:R-:W1:Y:S08]  /*21d0*/  LDC.64 R4, c[0x0][0xb10] ;  /* 0x0002c400ff047b82 */ /* 0x000e700000000a00 */
[----:B------:R-:W2:Y:S08]  /*21e0*/  LDC.64 R2, c[0x0][0xb18] ;  /* 0x0002c600ff027b82 */ /* 0x000eb00000000a00 */
[----:B------:R-:W3:Y:S08]  /*21f0*/  LDC R6, c[0x0][0xb20] ;  /* 0x0002c800ff067b82 */ /* 0x000ef00000000800 */
[----:B------:R-:W4:Y:S01]  /*2200*/  LDC R7, c[0x0][0xb0c] ;  /* 0x0002c300ff077b82 */ /* 0x000f220000000800 */
[----:B-1----:R-:W-:-:S05]  /*2210*/  IMAD.HI.U32 R4, R10, R4, RZ ;  /* 0x000000040a047227 */ /* 0x002fca00078e00ff */
[----:B------:R-:W-:Y:S01]  /*2220*/  SHF.R.U32.HI R4, RZ, R5, R4 ;  /* 0x00000005ff047219 */ /* 0x000fe20000011604 */
[----:B--2---:R-:W-:Y:S01]  /*2230*/  IMAD.HI.U32 R3, R9, R3, RZ ;  /* 0x0000000309037227 */ /* 0x004fe200078e00ff */
[----:B------:R-:W-:-:S04]  /*2240*/  ISETP.NE.AND P0, PT, R2, 0x1, PT ;  /* 0x000000010200780c */ /* 0x000fc80003f05270 */
[----:B---3--:R-:W-:-:S04]  /*2250*/  SHF.R.U32.HI R3, RZ, R6, R3 ;  /* 0x00000006ff037219 */ /* 0x008fc80000011603 */
[----:B------:R-:W-:Y:S02]  /*2260*/  SEL R3, R9, R3, !P0 ;  /* 0x0000000309037207 */ /* 0x000fe40004000000 */
[----:B----4-:R-:W-:-:S04]  /*2270*/  ISETP.NE.AND P1, PT, R7, 0x1, PT ;  /* 0x000000010700780c */ /* 0x010fc80003f25270 */
[----:B------:R-:W-:-:S05]  /*2280*/  SEL R4, R10, R4, !P1 ;  /* 0x000000040a047207 */ /* 0x000fca0004800000 */
[----:B------:R-:W-:Y:S02]  /*2290*/  IMAD.IADD R5, R3, 0x1, -R4 ;  /* 0x0000000103057824 */ /* 0x000fe400078e0a04 */
[----:B------:R-:W-:Y:S02]  /*22a0*/  IMAD.IADD R3, R4, 0x1, -R3 ;  /* 0x0000000104037824 */ /* 0x000fe400078e0a03 */
[----:B------:R-:W-:Y:S02]  /*22b0*/  IMAD R10, R5, R7, R10 ;  /* 0x00000007050a7224 */ /* 0x000fe400078e020a */
[----:B------:R-:W-:-:S07]  /*22c0*/  IMAD R9, R3, R2, R9 ;  /* 0x0000000203097224 */ /* 0x000fce00078e0209 */
.L_x_34:
[----:B------:R-:W-:Y:S01]  /*22d0*/  VIADD R16, R16, 0x1 ;  /* 0x0000000110107836 */ /* 0x000fe20000000000 */
[----:B------:R-:W-:Y:S01]  /*22e0*/  PLOP3.LUT P1, PT, PT, PT, PT, 0x80, 0x8 ;  /* 0x000000000008781c */ /* 0x000fe20003f2f070 */
[----:B------:R-:W-:Y:S02]  /*22f0*/  IMAD.IADD R15, R10, 0x1, R63 ;  /* 0x000000010a0f7824 */ /* 0x000fe400078e023f */
[----:B------:R-:W-:Y:S01]  /*2300*/  IMAD.IADD R14, R9, 0x1, R62 ;  /* 0x00000001090e7824 */ /* 0x000fe200078e023e */
[----:B------:R-:W-:-:S04]  /*2310*/  ISETP.NE.AND P0, PT, R16, 0x2, PT ;  /* 0x000000021000780c */ /* 0x000fc80003f05270 */
[----:B------:R-:W-:Y:S02]  /*2320*/  SEL R2, RZ, 0x1, P0 ;  /* 0x00000001ff027807 */ /* 0x000fe40000000000 */
[----:B------:R-:W-:Y:S02]  /*2330*/  SEL R16, R16, RZ, P0 ;  /* 0x000000ff10107207 */ /* 0x000fe40000000000 */
[----:B------:R-:W-:Y:S01]  /*2340*/  LOP3.LUT R13, R13, R2, RZ, 0x3c, !PT ;  /* 0x000000020d0d7212 */ /* 0x000fe200078e3cff */
[----:B------:R-:W-:Y:S06]  /*2350*/  @P2 BRA `(.L_x_35) ;  /* 0xfffffff000982947 */ /* 0x000fec000383ffff */
[----:B------:R-:W-:Y:S01]  /*2360*/  UIADD3 UR4, UPT, UPT, UR4, 0x40, URZ ;  /* 0x0000004004047890 */ /* 0x000fe2000fffe0ff */
[----:B------:R-:W-:-:S03]  /*2370*/  SHF.L.U32 R2, R17, 0x1f, RZ ;  /* 0x0000001f11027819 */ /* 0x000fc600000006ff */
[----:B------:R-:W-:-:S09]  /*2380*/  ULEA UR5, UR6, UR4, 0x3 ;  /* 0x0000000406057291 */ /* 0x000fd2000f8e18ff */
[----:B------:R-:W1:Y:S02]  /*2390*/  SYNCS.PHASECHK.TRANS64.TRYWAIT P0, [UR5], R2 ;  /* 0x00000002ff0075a7 */ /* 0x000e640008001105 */
[----:B-1----:R-:W-:Y:S05]  /*23a0*/  @!P0 BRA `(.L_x_36) ;  /* 0x0000006000b48947 */ /* 0x002fea0003800000 */
.L_x_140:
[----:B------:R-:W-:-:S04]  /*23b0*/  UIADD3 UR6, UPT, UPT, UR6, 0x1, URZ ;  /* 0x0000000106067890 */ /* 0x000fc8000fffe0ff */
[----:B------:R-:W-:-:S04]  /*23c0*/  UISETP.NE.AND UP0, UPT, UR6, 0x8, UPT ;  /* 0x000000080600788c */ /* 0x000fc8000bf05270 */
[----:B------:R-:W-:Y:S02]  /*23d0*/  USEL UR7, URZ, 0x1, UP0 ;  /* 0x00000001ff077887 */ /* 0x000fe40008000000 */
[----:B------:R-:W-:-:S04]  /*23e0*/  USEL UR6, UR6, URZ, UP0 ;  /* 0x000000ff06067287 */ /* 0x000fc80008000000 */
[----:B------:R-:W-:Y:S01]  /*23f0*/  ULEA UR5, UR6, UR4, 0x3 ;  /* 0x0000000406057291 */ /* 0x000fe2000f8e18ff */
[----:B-1----:R-:W-:-:S04]  /*2400*/  LOP3.LUT R2, R17, UR7, RZ, 0x3c, !PT ;  /* 0x0000000711027c12 */ /* 0x002fc8000f8e3cff */
[----:B------:R-:W-:-:S04]  /*2410*/  SHF.L.U32 R3, R2, 0x1f, RZ ;  /* 0x0000001f02037819 */ /* 0x000fc800000006ff */
[----:B------:R-:W1:Y:S02]  /*2420*/  SYNCS.PHASECHK.TRANS64.TRYWAIT P0, [UR5], R3 ;  /* 0x00000003ff0075a7 */ /* 0x000e640008001105 */
[----:B-1----:R-:W-:Y:S05]  /*2430*/  @!P0 BRA `(.L_x_37) ;  /* 0x0000006000a88947 */ /* 0x002fea0003800000 */
.L_x_142:
[----:B------:R-:W-:-:S04]  /*2440*/  UIADD3 UR6, UPT, UPT, UR6, 0x1, URZ ;  /* 0x0000000106067890 */ /* 0x000fc8000fffe0ff */
[----:B------:R-:W-:-:S04]  /*2450*/  UISETP.NE.AND UP0, UPT, UR6, 0x8, UPT ;  /* 0x000000080600788c */ /* 0x000fc8000bf05270 */
[----:B------:R-:W-:Y:S02]  /*2460*/  USEL UR7, URZ, 0x1, UP0 ;  /* 0x00000001ff077887 */ /* 0x000fe40008000000 */
[----:B------:R-:W-:-:S04]  /*2470*/  USEL UR6, UR6, URZ, UP0 ;  /* 0x000000ff06067287 */ /* 0x000fc80008000000 */
[----:B------:R-:W-:Y:S01]  /*2480*/  ULEA UR5, UR6, UR4, 0x3 ;  /* 0x0000000406057291 */ /* 0x000fe2000f8e18ff */
[----:B------:R-:W-:-:S04]  /*2490*/  LOP3.LUT R2, R2, UR7, RZ, 0x3c, !PT ;  /* 0x0000000702027c12 */ /* 0x000fc8000f8e3cff */
[----:B-1----:R-:W-:-:S04]  /*24a0*/  SHF.L.U32 R3, R2, 0x1f, RZ ;  /* 0x0000001f02037819 */ /* 0x002fc800000006ff */
[----:B------:R-:W1:Y:S02]  /*24b0*/  SYNCS.PHASECHK.TRANS64.TRYWAIT P0, [UR5], R3 ;  /* 0x00000003ff0075a7 */ /* 0x000e640008001105 */
[----:B-1----:R-:W-:Y:S05]  /*24c0*/  @!P0 BRA `(.L_x_38) ;  /* 0x00000060009c8947 */ /* 0x002fea0003800000 */
.L_x_144:
        /* <DEDUP_REMOVED lines=9> */
.L_x_146:
        /* <DEDUP_REMOVED lines=9> */
.L_x_148:
        /* <DEDUP_REMOVED lines=9> */
.L_x_150:
        /* <DEDUP_REMOVED lines=9> */
.L_x_152:
[----:B------:R-:W-:-:S04]  /*2710*/  UIADD3 UR6, UPT, UPT, UR6, 0x1, URZ ;  /* 0x0000000106067890 */ /* 0x000fc8000fffe0ff */
[----:B------:R-:W-:-:S04]  /*2720*/  UISETP.NE.AND UP0, UPT, UR6, 0x8, UPT ;  /* 0x000000080600788c */ /* 0x000fc8000bf05270 */
[----:B------:R-:W-:Y:S02]  /*2730*/  USEL UR5, URZ, 0x1, UP0 ;  /* 0x00000001ff057887 */ /* 0x000fe40008000000 */
[----:B------:R-:W-:-:S04]  /*2740*/  USEL UR6, UR6, URZ, UP0 ;  /* 0x000000ff06067287 */ /* 0x000fc80008000000 */
[----:B------:R-:W-:Y:S01]  /*2750*/  ULEA UR6, UR6, UR4, 0x3 ;  /* 0x0000000406067291 */ /* 0x000fe2000f8e18ff */
[----:B------:R-:W-:-:S04]  /*2760*/  LOP3.LUT R2, R2, UR5, RZ, 0x3c, !PT ;  /* 0x0000000502027c12 */ /* 0x000fc8000f8e3cff */
[----:B------:R-:W-:Y:S01]  /*2770*/  SHF.L.U32 R2, R2, 0x1f, RZ ;  /* 0x0000001f02027819 */ /* 0x000fe200000006ff */
[----:B-1--4-:R-:W-:-:S07]  /*2780*/  IMAD.U32 R0, RZ, RZ, UR6 ;  /* 0x00000006ff007e24 */ /* 0x012fce000f8e00ff */
.L_x_43:
[----:B-1----:R1:W2:Y:S02]  /*2790*/  SYNCS.PHASECHK.TRANS64.TRYWAIT P0, [R0+URZ], R2 ;  /* 0x00000002000075a7 */ /* 0x0022a400080011ff */
[----:B--2---:R-:W-:Y:S05]  /*27a0*/  @!P0 NANOSLEEP.SYNCS 0x989680 ;  /* 0x009896800000895d */ /* 0x004fea0003900000 */
[----:B------:R-:W2:Y:S02]  /*27b0*/  @!P0 SYNCS.PHASECHK.TRANS64 P0, [R0+URZ], R2 ;  /* 0x00000002000085a7 */ /* 0x000ea400080010ff */
[----:B--2---:R-:W-:Y:S05]  /*27c0*/  @P0 EXIT ;  /* 0x000000000000094d */ /* 0x004fea0003800000 */
[----:B------:R-:W-:Y:S05]  /*27d0*/  BRA `(.L_x_43) ;  /* 0xfffffffc00ec7947 */ /* 0x000fea000383ffff */
.L_x_17:
[----:B------:R-:W-:-:S04]  /*27e0*/  UISETP.NE.AND UP1, UPT, UR37, URZ, UPT ;  /* 0x000000ff2500728c */ /* 0x000fc8000bf25270 */
[----:B------:R-:W-:-:S09]  /*27f0*/  UISETP.NE.OR UP1, UPT, UR8, 0x1, UP1 ;  /* 0x000000010800788c */ /* 0x000fd20008f25670 */
[----:B------:R-:W-:Y:S05]  /*2800*/  BRA.U UP1, `(.L_x_44) ;  /* 0x0000000501487547 */ /* 0x000fea000b800000 */
[----:B------:R-:W-:Y:S01]  /*2810*/  ISETP.NE.AND P2, PT, R2, RZ, PT ;  /* 0x000000ff0200720c */ /* 0x000fe20003f45270 */
[----:B------:R-:W-:Y:S01]  /*2820*/  IMAD.MOV.U32 R12, RZ, RZ, 0x1 ;  /* 0x00000001ff0c7424 */ /* 0x000fe200078e00ff */
[----:B------:R-:W-:Y:S02]  /*2830*/  CS2R R10, SRZ ;  /* 0x00000000000a7805 */ /* 0x000fe4000001ff00 */
[----:B------:R-:W-:Y:S01]  /*2840*/  CS2R R8, SRZ ;  /* 0x0000000000087805 */ /* 0x000fe2000001ff00 */
[----:B------:R-:W-:Y:S01]  /*2850*/  UMOV UR4, 0x400 ;  /* 0x0000040000047882 */ /* 0x000fe20000000000 */
[----:B------:R-:W-:Y:S01]  /*2860*/  UMOV UR6, URZ ;  /* 0x000000ff00067c82 */ /* 0x000fe20008000000 */
[----:B------:R-:W-:-:S12]  /*2870*/  ULEA UR37, UR37, UR4, 0x18 ;  /* 0x0000000425257291 */ /* 0x000fd8000f8ec0ff */
.L_x_48:
[----:B------:R-:W-:Y:S02]  /*2880*/  LEA R0, R8, UR37, 0x3 ;  /* 0x0000002508007c11 */ /* 0x000fe4000f8e18ff */
[----:B------:R-:W-:-:S03]  /*2890*/  SHF.L.U32 R4, R9, 0x1f, RZ ;  /* 0x0000001f09047819 */ /* 0x000fc600000006ff */
[----:B------:R-:W-:Y:S01]  /*28a0*/  VIADD R5, R0, 0x140 ;  /* 0x0000014000057836 */ /* 0x000fe20000000000 */
[----:B------:R-:W1:Y:S02]  /*28b0*/  SYNCS.PHASECHK.TRANS64.TRYWAIT P0, [R0+URZ+0x130], R4 ;  /* 0x00013004000075a7 */ /* 0x000e6400080011ff */
[----:B-1----:R-:W-:Y:S05]  /*28c0*/  @!P0 BRA `(.L_x_45) ;  /* 0x0000006000148947 */ /* 0x002fea0003800000 */
.L_x_153:
[----:B------:R-:W-:Y:S01]  /*28d0*/  ULEA UR5, UR6, UR37, 0x3 ;  /* 0x0000002506057291 */ /* 0x000fe2000f8e18ff */
[----:B-1----:R-:W-:Y:S01]  /*28e0*/  PRMT R0, RZ, 0x654, R5 ;  /* 0x00000654ff007816 */ /* 0x002fe20000000005 */
[----:B------:R-:W-:Y:S01]  /*28f0*/  @!P2 IMAD.MOV.U32 R4, RZ, RZ, 0x10 ;  /* 0x00000010ff04a424 */ /* 0x000fe200078e00ff */
[----:B------:R-:W-:Y:S01]  /*2900*/  SHF.L.U32 R5, R12, 0x1f, RZ ;  /* 0x0000001f0c057819 */ /* 0x000fe200000006ff */
[----:B------:R-:W-:Y:S01]  /*2910*/  UIADD3 UR4, UPT, UPT, UR5, 0xd0, URZ ;  /* 0x000000d005047890 */ /* 0x000fe2000fffe0ff */
[----:B------:R1:W-:Y:S05]  /*2920*/  SYNCS.ARRIVE.TRANS64.RED.A1T0 RZ, [R0+URZ], RZ ;  /* 0x000000ff00ff79a7 */ /* 0x0003ea00081004ff */
[----:B------:R-:W-:Y:S01]  /*2930*/  IMAD.U32 R6, RZ, RZ, UR4 ;  /* 0x00000004ff067e24 */ /* 0x000fe2000f8e00ff */
[----:B------:R-:W2:Y:S04]  /*2940*/  SYNCS.PHASECHK.TRANS64.TRYWAIT P0, [UR5+0xe0], R5 ;  /* 0x0000e005ff0075a7 */ /* 0x000ea80008001105 */
[----:B------:R-:W-:Y:S01]  /*2950*/  PRMT R6, R2, 0x654, R6 ;  /* 0x0000065402067816 */ /* 0x000fe20000000006 */
[----:B-12---:R-:W-:Y:S06]  /*2960*/  @!P0 BRA `(.L_x_46) ;  /* 0x0000006000008947 */ /* 0x006fec0003800000 */
.L_x_155:
[----:B------:R-:W-:Y:S01]  /*2970*/  ULEA UR4, UR6, UR37, 0x4 ;  /* 0x0000002506047291 */ /* 0x000fe2000f8e20ff */
[----:B------:R-:W-:Y:S01]  /*2980*/  SEL R3, R6, R3, !P2 ;  /* 0x0000000306037207 */ /* 0x000fe20005000000 */
[----:B------:R-:W-:Y:S01]  /*2990*/  UIADD3 UR5, UPT, UPT, UR5, 0xd0, URZ ;  /* 0x000000d005057890 */ /* 0x000fe2000fffe0ff */
[----:B-1----:R-:W-:Y:S01]  /*29a0*/  LEA R0, R11, UR37, 0x3 ;  /* 0x000000250b007c11 */ /* 0x002fe2000f8e18ff */
[----:B------:R-:W-:Y:S01]  /*29b0*/  UIADD3 UR4, UPT, UPT, UR4, 0x160, URZ ;  /* 0x0000016004047890 */ /* 0x000fe2000fffe0ff */
[----:B------:R1:W-:Y:S01]  /*29c0*/  @!P2 SYNCS.ARRIVE.TRANS64.RED RZ, [R3+URZ], R4 ;  /* 0x0000000403ffa9a7 */ /* 0x0003e200080004ff */
[----:B------:R-:W-:Y:S01]  /*29d0*/  UIADD3 UR6, UPT, UPT, UR6, 0x1, URZ ;  /* 0x0000000106067890 */ /* 0x000fe2000fffe0ff */
[----:B------:R-:W-:-:S03]  /*29e0*/  VIADD R8, R8, 0x1 ;  /* 0x0000000108087836 */ /* 0x000fc60000000000 */
[----:B------:R-:W-:Y:S02]  /*29f0*/  UISETP.NE.AND UP0, UPT, UR6, 0x2, UPT ;  /* 0x000000020600788c */ /* 0x000fe4000bf05270 */
[----:B------:R-:W-:Y:S01]  /*2a00*/  ISETP.NE.AND P0, PT, R8, 0x2, PT ;  /* 0x000000020800780c */ /* 0x000fe20003f05270 */
[----:B------:R-:W-:Y:S06]  /*2a10*/  UGETNEXTWORKID.BROADCAST [UR4], [UR5] ;  /* 0x00000000040073ca */ /* 0x000fec0008000100 */
[----:B------:R-:W-:Y:S02]  /*2a20*/  USEL UR4, URZ, 0x1, UP0 ;  /* 0x00000001ff047887 */ /* 0x000fe40008000000 */
[----:B------:R-:W-:-:S04]  /*2a30*/  USEL UR6, UR6, URZ, UP0 ;  /* 0x000000ff06067287 */ /* 0x000fc80008000000 */
[----:B------:R-:W-:Y:S02]  /*2a40*/  LOP3.LUT R12, R12, UR4, RZ, 0x3c, !PT ;  /* 0x000000040c0c7c12 */ /* 0x000fe4000f8e3cff */
[----:B-1----:R-:W-:-:S04]  /*2a50*/  SHF.L.U32 R4, R10, 0x1f, RZ ;  /* 0x0000001f0a047819 */ /* 0x002fc800000006ff */
[----:B------:R-:W1:Y:S02]  /*2a60*/  SYNCS.PHASECHK.TRANS64.TRYWAIT P1, [R0+URZ+0xd0], R4 ;  /* 0x0000d004000075a7 */ /* 0x000e6400080211ff */
[----:B-1----:R-:W-:Y:S05]  /*2a70*/  @!P1 BRA `(.L_x_47) ;  /* 0x0000005c00d49947 */ /* 0x002fea0003800000 */
.L_x_156:
[C---:B-1----:R-:W-:Y:S01]  /*2a80*/  LEA R4, R11.reuse, UR37, 0x4 ;  /* 0x000000250b047c11 */ /* 0x042fe2000f8e20ff */
[----:B------:R-:W-:Y:S01]  /*2a90*/  VIADD R0, R0, 0xe0 ;  /* 0x000000e000007836 */ /* 0x000fe20000000000 */
[----:B------:R-:W-:Y:S01]  /*2aa0*/  SEL R8, R8, RZ, P0 ;  /* 0x000000ff08087207 */ /* 0x000fe20000000000 */
[----:B------:R-:W-:-:S03]  /*2ab0*/  VIADD R11, R11, 0x1 ;  /* 0x000000010b0b7836 */ /* 0x000fc60000000000 */
[----:B------:R-:W1:Y:S01]  /*2ac0*/  LDS.128 R4, [R4+0x160] ;  /* 0x0001600004047984 */ /* 0x000e620000000c00 */
[----:B------:R-:W-:Y:S02]  /*2ad0*/  PRMT R0, RZ, 0x654, R0 ;  /* 0x00000654ff007816 */ /* 0x000fe40000000000 */
[C---:B------:R-:W-:Y:S01]  /*2ae0*/  ISETP.NE.AND P1, PT, R11.reuse, 0x2, PT ;  /* 0x000000020b00780c */ /* 0x040fe20003f25270 */
[----:B------:R-:W-:Y:S01]  /*2af0*/  @!PT LDS RZ, [RZ] ;  /* 0x00000000fffff984 */ /* 0x000fe20000000800 */
[----:B------:R-:W-:Y:S01]  /*2b00*/  @!PT LDS RZ, [RZ] ;  /* 0x00000000fffff984 */ /* 0x000fe20000000800 */
[----:B------:R-:W-:Y:S01]  /*2b10*/  @!PT LDS RZ, [RZ] ;  /* 0x00000000fffff984 */ /* 0x000fe20000000800 */
[----:B------:R-:W-:Y:S01]  /*2b20*/  @!PT LDS RZ, [RZ] ;  /* 0x00000000fffff984 */ /* 0x000fe20000000800 */
[----:B------:R2:W-:Y:S06]  /*2b30*/  MEMBAR.ALL.CTA ;  /* 0x0000000000007992 */ /* 0x0005ec0000008000 */
[----:B--2---:R-:W2:Y:S01]  /*2b40*/  FENCE.VIEW.ASYNC.S ;  /* 0x00000000000073c6 */ /* 0x004ea20000000000 */
[----:B------:R-:W-:Y:S01]  /*2b50*/  SEL R11, R11, RZ, P1 ;  /* 0x000000ff0b0b7207 */ /* 0x000fe20000800000 */
[----:B--2---:R2:W-:Y:S01]  /*2b60*/  SYNCS.ARRIVE.TRANS64.RED.A1T0 RZ, [R0+URZ], RZ ;  /* 0x000000ff00ff79a7 */ /* 0x0045e200081004ff */
[----:B-1----:R-:W-:-:S02]  /*2b70*/  LOP3.LUT P3, RZ, R6, 0x1, RZ, 0xc0, !PT ;  /* 0x0000000106ff7812 */ /* 0x002fc4000786c0ff */
[----:B------:R-:W-:-:S04]  /*2b80*/  SEL R4, RZ, 0x1, P1 ;  /* 0x00000001ff047807 */ /* 0x000fc80000800000 */
[----:B------:R-:W-:Y:S02]  /*2b90*/  LOP3.LUT R10, R10, R4, RZ, 0x3c, !PT ;  /* 0x000000040a0a7212 */ /* 0x000fe400078e3cff */
[----:B--2---:R-:W-:-:S04]  /*2ba0*/  SEL R0, RZ, 0x1, P0 ;  /* 0x00000001ff007807 */ /* 0x004fc80000000000 */
[----:B------:R-:W-:Y:S01]  /*2bb0*/  LOP3.LUT R9, R9, R0, RZ, 0x3c, !PT ;  /* 0x0000000009097212 */ /* 0x000fe200078e3cff */
[----:B------:R-:W-:Y:S06]  /*2bc0*/  @P3 BRA `(.L_x_48) ;  /* 0xfffffffc002c3947 */ /* 0x000fec000383ffff */
[----:B------:R-:W-:Y:S01]  /*2bd0*/  ULEA UR5, UR6, UR37, 0x3 ;  /* 0x0000002506057291 */ /* 0x000fe2000f8e18ff */
[----:B------:R-:W-:-:S08]  /*2be0*/  SHF.L.U32 R2, R12, 0x1f, RZ ;  /* 0x0000001f0c027819 */ /* 0x000fd000000006ff */
[----:B------:R-:W1:Y:S02]  /*2bf0*/  SYNCS.PHASECHK.TRANS64 P0, [UR5+0xe0], R2 ;  /* 0x0000e002ff0075a7 */ /* 0x000e640008001005 */
[----:B-1----:R-:W-:Y:S05]  /*2c00*/  @P0 BRA `(.L_x_49) ;  /* 0x0000000000080947 */ /* 0x002fea0003800000 */
[----:B------:R-:W1:Y:S02]  /*2c10*/  SYNCS.PHASECHK.TRANS64.TRYWAIT P0, [UR5+0xe0], R2 ;  /* 0x0000e002ff0075a7 */ /* 0x000e640008001105 */
[----:B-1----:R-:W-:Y:S05]  /*2c20*/  @!P0 BRA `(.L_x_50) ;  /* 0x0000005c007c8947 */ /* 0x002fea0003800000 */
.L_x_49:
[----:B------:R-:W-:-:S04]  /*2c30*/  UIADD3 UR4, UPT, UPT, UR6, 0x1, URZ ;  /* 0x0000000106047890 */ /* 0x000fc8000fffe0ff */
[----:B------:R-:W-:-:S04]  /*2c40*/  UISETP.NE.AND UP0, UPT, UR4, 0x2, UPT ;  /* 0x000000020400788c */ /* 0x000fc8000bf05270 */
[----:B------:R-:W-:Y:S02]  /*2c50*/  USEL UR7, URZ, 0x1, UP0 ;  /* 0x00000001ff077887 */ /* 0x000fe40008000000 */
[----:B------:R-:W-:-:S04]  /*2c60*/  USEL UR4, UR4, URZ, UP0 ;  /* 0x000000ff04047287 */ /* 0x000fc80008000000 */
[----:B------:R-:W-:Y:S01]  /*2c70*/  ULEA UR4, UR4, UR37, 0x3 ;  /* 0x0000002504047291 */ /* 0x000fe2000f8e18ff */
[----:B-1----:R-:W-:-:S04]  /*2c80*/  LOP3.LUT R2, R12, UR7, RZ, 0x3c, !PT ;  /* 0x000000070c027c12 */ /* 0x002fc8000f8e3cff */
[----:B------:R-:W-:-:S04]  /*2c90*/  SHF.L.U32 R0, R2, 0x1f, RZ ;  /* 0x0000001f02007819 */ /* 0x000fc800000006ff */
[----:B------:R-:W1:Y:S02]  /*2ca0*/  SYNCS.PHASECHK.TRANS64 P0, [UR4+0xe0], R0 ;  /* 0x0000e000ff0075a7 */ /* 0x000e640008001004 */
[----:B-1----:R-:W-:Y:S05]  /*2cb0*/  @P0 EXIT ;  /* 0x000000000000094d */ /* 0x002fea0003800000 */
[----:B------:R-:W-:Y:S02]  /*2cc0*/  SHF.L.U32 R2, R2, 0x1f, RZ ;  /* 0x0000001f02027819 */ /* 0x000fe400000006ff */
[----:B------:R-:W-:-:S07]  /*2cd0*/  MOV R0, UR4 ;  /* 0x0000000400007c02 */ /* 0x000fce0008000f00 */
.L_x_51:
[----:B-1----:R1:W2:Y:S02]  /*2ce0*/  SYNCS.PHASECHK.TRANS64.TRYWAIT P0, [R0+URZ+0xe0], R2 ;  /* 0x0000e002000075a7 */ /* 0x0022a400080011ff */
[----:B--2---:R-:W-:Y:S05]  /*2cf0*/  @!P0 NANOSLEEP.SYNCS 0x989680 ;  /* 0x009896800000895d */ /* 0x004fea0003900000 */
[----:B------:R-:W2:Y:S02]  /*2d00*/  @!P0 SYNCS.PHASECHK.TRANS64 P0, [R0+URZ+0xe0], R2 ;  /* 0x0000e002000085a7 */ /* 0x000ea400080010ff */
[----:B--2---:R-:W-:Y:S05]  /*2d10*/  @P0 EXIT ;  /* 0x000000000000094d */ /* 0x004fea0003800000 */
[----:B------:R-:W-:Y:S05]  /*2d20*/  BRA `(.L_x_51) ;  /* 0xfffffffc00ec7947 */ /* 0x000fea000383ffff */
.L_x_44:
[----:B------:R-:W-:-:S09]  /*2d30*/  UISETP.NE.AND UP1, UPT, UR8, URZ, UPT ;  /* 0x000000ff0800728c */ /* 0x000fd2000bf25270 */
[----:B------:R-:W-:Y:S05]  /*2d40*/  BRA.U UP1, `(.L_x_52) ;  /* 0x0000000d01cc7547 */ /* 0x000fea000b800000 */
[----:B------:R-:W-:Y:S01]  /*2d50*/  UMOV UR4, 0x40 ;  /* 0x0000004000047882 */ /* 0x000fe20000000000 */
[----:B------:R-:W-:Y:S01]  /*2d60*/  NOP ;  /* 0x0000000000007918 */ /* 0x000fe20000000000 */
[----:B------:R-:W-:Y:S01]  /*2d70*/  ULEA UR4, UR37, UR4, 0x18 ;  /* 0x0000000425047291 */ /* 0x000fe2000f8ec0ff */
[----:B------:R-:W-:Y:S02]  /*2d80*/  UMOV UR5, 0x400 ;  /* 0x0000040000057882 */ /* 0x000fe40000000000 */
[----:B------:R-:W-:-:S06]  /*2d90*/  ULEA UR37, UR37, UR5, 0x18 ;  /* 0x0000000525257291 */ /* 0x000fcc000f8ec0ff */
[----:B------:R-:W1:Y:S02]  /*2da0*/  LDS.U8 R0, [UR4+0x1c] ;  /* 0x00001c04ff007984 */ /* 0x000e640008000000 */
[----:B-1----:R-:W-:-:S13]  /*2db0*/  ISETP.NE.AND P0, PT, R0, RZ, PT ;  /* 0x000000ff0000720c */ /* 0x002fda0003f05270 */
[----:B------:R-:W-:Y:S05]  /*2dc0*/  @P0 BRA `(.L_x_53) ;  /* 0x0000000000580947 */ /* 0x000fea0003800000 */
[----:B------:R-:W-:-:S13]  /*2dd0*/  ELECT P0, URZ, PT ;  /* 0x0000000000ff782f */ /* 0x000fda0003800000 */
[----:B------:R-:W-:Y:S05]  /*2de0*/  @!P0 BRA `(.L_x_54) ;  /* 0x0000000000608947 */ /* 0x000fea0003800000 */
[----:B------:R-:W-:Y:S01]  /*2df0*/  UMOV UR5, 0x10 ;  /* 0x0000001000057882 */ /* 0x000fe20000000000 */
[----:B------:R-:W-:Y:S01]  /*2e00*/  HFMA2 R0, -RZ, RZ, 0, 5.9604644775390625e-08 ;  /* 0x00000001ff007431 */ /* 0x000fe200000001ff */
[----:B------:R-:W-:-:S03]  /*2e10*/  MOV R2, 0xffff ;  /* 0x0000ffff00027802 */ /* 0x000fc60000000f00 */
[----:B------:R-:W-:Y:S04]  /*2e20*/  DEPBAR.LE SB1, 0x36 ;  /* 0x00009d800000791a */ /* 0x000fe80000000000 */
[----:B------:R-:W1:Y:S02]  /*2e30*/  UTCATOMSWS.FIND_AND_SET.ALIGN UP0, UR5, UR5 ;  /* 0x00000005000575e3 */ /* 0x000e640008000800 */
[----:B-1----:R-:W-:Y:S01]  /*2e40*/  MOV R3, UR5 ;  /* 0x0000000500037c02 */ /* 0x002fe20008000f00 */
[----:B------:R-:W-:Y:S06]  /*2e50*/  BRA.U UP0, `(.L_x_55) ;  /* 0x0000000100187547 */ /* 0x000fec000b800000 */
.L_x_56:
[----:B------:R-:W-:Y:S05]  /*2e60*/  NANOSLEEP 0x64 ;  /* 0x000000640000795d */ /* 0x000fea0003800000 */
[----:B------:R-:W-:-:S05]  /*2e70*/  UMOV UR5, 0x10 ;  /* 0x0000001000057882 */ /* 0x000fca0000000000 */
[----:B------:R-:W-:Y:S04]  /*2e80*/  DEPBAR.LE SB1, 0x36 ;  /* 0x00009d800000791a */ /* 0x000fe80000000000 */
[----:B------:R-:W1:Y:S02]  /*2e90*/  UTCATOMSWS.FIND_AND_SET.ALIGN UP0, UR5, UR5 ;  /* 0x00000005000575e3 */ /* 0x000e640008000800 */
[----:B-1----:R-:W-:Y:S01]  /*2ea0*/  MOV R3, UR5 ;  /* 0x0000000500037c02 */ /* 0x002fe20008000f00 */
[----:B------:R-:W-:Y:S05]  /*2eb0*/  BRA.U !UP0, `(.L_x_56) ;  /* 0xfffffffd08e87547 */ /* 0x000fea000b83ffff */
.L_x_55:
[-C--:B------:R-:W-:Y:S02]  /*2ec0*/  SHF.L.U32 R2, R2, R3.reuse, RZ ;  /* 0x0000000302027219 */ /* 0x080fe400000006ff */
[----:B------:R-:W-:Y:S01]  /*2ed0*/  SHF.L.U32 R0, R0, R3, RZ ;  /* 0x0000000300007219 */ /* 0x000fe200000006ff */
[----:B------:R-:W-:Y:S02]  /*2ee0*/  IMAD.SHL.U32 R3, R3, 0x20, RZ ;  /* 0x0000002003037824 */ /* 0x000fe400078e00ff */
[----:B------:R1:W-:Y:S04]  /*2ef0*/  ATOMS.OR RZ, [UR4+0x14], R2 ;  /* 0x00001402ffff798c */ /* 0x0003e8000b000004 */
[----:B------:R1:W-:Y:S04]  /*2f00*/  ATOMS.OR RZ, [UR4+0x18], R0 ;  /* 0x00001800ffff798c */ /* 0x0003e8000b000004 */
[----:B------:R1:W-:Y:S01]  /*2f10*/  STS [UR37+0x180], R3 ;  /* 0x00018003ff007988 */ /* 0x0003e20008000825 */
[----:B------:R-:W-:Y:S05]  /*2f20*/  BRA `(.L_x_54) ;  /* 0x0000000000107947 */ /* 0x000fea0003800000 */
.L_x_53:
[----:B------:R-:W-:Y:S02]  /*2f30*/  MOV R0, 0xffffffff ;  /* 0xffffffff00007802 */ /* 0x000fe40000000f00 */
[----:B------:R-:W-:-:S03]  /*2f40*/  MOV R2, 0x2f70 ;  /* 0x00002f7000027802 */ /* 0x000fc60000000f00 */
[----:B------:R1:W-:Y:S04]  /*2f50*/  STS [UR37+0x180], R0 ;  /* 0x00018000ff007988 */ /* 0x0003e80008000825 */
[----:B-1-3-5:R-:W-:Y:S05]  /*2f60*/  CALL.REL.NOINC `($__internal_1_$__cuda_sm10x_tcgen05_guardrail_trap_phase_invalid_during_alloc) ;  /* 0x0000006000c47944 */ /* 0x02afea0003c00000 */
.L_x_54:
[----:B------:R-:W-:Y:S05]  /*2f70*/  WARPSYNC.ALL ;  /* 0x0000000000007948 */ /* 0x000fea0003800000 */
[----:B------:R-:W2:Y:S01]  /*2f80*/  S2UR UR5, SR_CgaCtaId ;  /* 0x00000000000579c3 */ /* 0x000ea20000008800 */
[----:B------:R-:W-:Y:S01]  /*2f90*/  UMOV UR4, 0x400 ;  /* 0x0000040000047882 */ /* 0x000fe20000000000 */
[----:B------:R-:W-:-:S06]  /*2fa0*/  NOP ;  /* 0x0000000000007918 */ /* 0x000fcc0000000000 */
[----:B------:R-:W-:Y:S06]  /*2fb0*/  BAR.ARV 0x6, 0xa0 ;  /* 0x0182800000007b1d */ /* 0x000fec0000002000 */
[----:B------:R-:W4:Y:S01]  /*2fc0*/  LDCU UR7, c[0x0][0x38c] ;  /* 0x00007180ff0777ac */ /* 0x000f220008000800 */
[----:B------:R-:W-:Y:S01]  /*2fd0*/  IMAD.MOV.U32 R11, RZ, RZ, 0x1 ;  /* 0x00000001ff0b7424 */ /* 0x000fe200078e00ff */
[----:B------:R-:W-:Y:S01]  /*2fe0*/  CS2R R8, SRZ ;  /* 0x0000000000087805 */ /* 0x000fe2000001ff00 */
[----:B------:R-:W-:Y:S01]  /*2ff0*/  IMAD.MOV.U32 R10, RZ, RZ, RZ ;  /* 0x000000ffff0a7224 */ /* 0x000fe200078e00ff */
[----:B------:R-:W3:Y:S01]  /*3000*/  LDCU UR6, c[0x0][0x38c] ;  /* 0x00007180ff0677ac */ /* 0x000ee20008000800 */
[----:B------:R-:W-:Y:S01]  /*3010*/  UMOV UR15, URZ ;  /* 0x000000ff000f7c82 */ /* 0x000fe20008000000 */
[----:B------:R-:W-:Y:S01]  /*3020*/  UMOV UR14, URZ ;  /* 0x000000ff000e7c82 */ /* 0x000fe20008000000 */
[----:B--2---:R-:W-:Y:S01]  /*3030*/  ULEA UR5, UR5, UR4, 0x18 ;  /* 0x0000000405057291 */ /* 0x004fe2000f8ec0ff */
[----:B------:R-:W-:Y:S01]  /*3040*/  UMOV UR24, 0x0 ;  /* 0x0000000000187882 */ /* 0x000fe20000000000 */
[----:B------:R-:W-:-:S02]  /*3050*/  UMOV UR25, 0x4200910 ;  /* 0x0420091000197882 */ /* 0x000fc40000000000 */
[----:B------:R-:W-:Y:S02]  /*3060*/  UIADD3 UR10, UPT, UPT, UR5, 0x8800, URZ ;  /* 0x00008800050a7890 */ /* 0x000fe4000fffe0ff */
[----:B------:R-:W-:Y:S02]  /*3070*/  UIADD3 UR11, UPT, UPT, UR5, 0x18800, URZ ;  /* 0x00018800050b7890 */ /* 0x000fe4000fffe0ff */
[----:B----4-:R-:W-:Y:S01]  /*3080*/  UIADD3 UR7, UPT, UPT, UR7, 0x1f, URZ ;  /* 0x0000001f07077890 */ /* 0x010fe2000fffe0ff */
[----:B-1----:R-:W1:Y:S01]  /*3090*/  LDS R0, [UR5+0x180] ;  /* 0x00018005ff007984 */ /* 0x002e620008000800 */
[----:B------:R-:W-:Y:S02]  /*30a0*/  USHF.R.U32.HI UR10, URZ, 0x4, UR10 ;  /* 0x00000004ff0a7899 */ /* 0x000fe4000801160a */
[----:B------:R-:W-:Y:S02]  /*30b0*/  USHF.R.S32.HI UR4, URZ, 0x1f, UR7 ;  /* 0x0000001fff047899 */ /* 0x000fe40008011407 */
[----:B------:R-:W-:-:S02]  /*30c0*/  USHF.R.U32.HI UR11, URZ, 0x4, UR11 ;  /* 0x00000004ff0b7899 */ /* 0x000fc4000801160b */
[----:B------:R-:W-:Y:S02]  /*30d0*/  ULEA.HI UR4, UR4, UR7, URZ, 0x5 ;  /* 0x0000000704047291 */ /* 0x000fe4000f8f28ff */
[----:B------:R-:W-:Y:S02]  /*30e0*/  ULOP3.LUT UR10, UR10, 0x3fff, URZ, 0xc0, !UPT ;  /* 0x00003fff0a0a7892 */ /* 0x000fe4000f8ec0ff */
[----:B------:R-:W-:Y:S02]  /*30f0*/  USHF.R.S32.HI UR4, URZ, 0x5, UR4 ;  /* 0x00000005ff047899 */ /* 0x000fe40008011404 */
[----:B------:R-:W-:Y:S02]  /*3100*/  ULOP3.LUT UR11, UR11, 0x3fff, URZ, 0xc0, !UPT ;  /* 0x00003fff0b0b7892 */ /* 0x000fe4000f8ec0ff */
[----:B------:R-:W-:Y:S01]  /*3110*/  UISETP.LT.AND UP0, UPT, UR4, 0x1, UPT ;  /* 0x000000010400788c */ /* 0x000fe2000bf01270 */
[----:B------:R-:W-:Y:S01]  /*3120*/  UMOV UR22, 0x0 ;  /* 0x0000000000167882 */ /* 0x000fe20000000000 */
[----:B------:R-:W-:-:S02]  /*3130*/  UMOV UR23, 0x4200910 ;  /* 0x0420091000177882 */ /* 0x000fc40000000000 */
[----:B------:R-:W-:Y:S02]  /*3140*/  USEL UR9, UR4, 0x1, !UP0 ;  /* 0x0000000104097887 */ /* 0x000fe4000c000000 */
[----:B------:R-:W-:Y:S02]  /*3150*/  ULOP3.LUT UR10, UR10, 0x10000, URZ, 0xfc, !UPT ;  /* 0x000100000a0a7892 */ /* 0x000fe4000f8efcff */
[----:B------:R-:W-:Y:S02]  /*3160*/  ULOP3.LUT UR11, UR11, 0x10000, URZ, 0xfc, !UPT ;  /* 0x000100000b0b7892 */ /* 0x000fe4000f8efcff */
[----:B------:R-:W-:Y:S02]  /*3170*/  UIADD3 UR9, UPT, UPT, -UR9, URZ, URZ ;  /* 0x000000ff09097290 */ /* 0x000fe4000fffe1ff */
[----:B---3--:R-:W-:Y:S01]  /*3180*/  UISETP.GE.AND UP3, UPT, UR6, 0x1, UPT ;  /* 0x000000010600788c */ /* 0x008fe2000bf66270 */
[----:B------:R-:W-:Y:S01]  /*3190*/  UMOV UR20, 0x0 ;  /* 0x0000000000147882 */ /* 0x000fe20000000000 */
[----:B------:R-:W-:Y:S01]  /*31a0*/  UMOV UR21, 0x4200910 ;  /* 0x0420091000157882 */ /* 0x000fe20000000000 */
[----:B------:R-:W-:Y:S01]  /*31b0*/  UMOV UR18, 0x0 ;  /* 0x0000000000127882 */ /* 0x000fe20000000000 */
[----:B------:R-:W-:Y:S01]  /*31c0*/  UMOV UR19, 0x4200910 ;  /* 0x0420091000137882 */ /* 0x000fe20000000000 */
[----:B-1----:R-:W-:-:S15]  /*31d0*/  R2UR UR16, R0 ;  /* 0x00000000001072ca */ /* 0x002fde00000e0000 */
.L_x_63:
[----:B------:R-:W-:Y:S02]  /*31e0*/  LEA R0, R10, UR5, 0x3 ;  /* 0x000000050a007c11 */ /* 0x000fe4000f8e18ff */
[----:B------:R-:W-:Y:S02]  /*31f0*/  SHF.L.U32 R2, R9, 0x1f, RZ ;  /* 0x0000001f09027819 */ /* 0x000fe400000006ff */
[----:B------:R-:W-:Y:S01]  /*3200*/  PLOP3.LUT P0, PT, PT, PT, UP3, 0x80, 0x8 ;  /* 0x000000000008781c */ /* 0x000fe20003f0f038 */
[----:B------:R-:W-:Y:S01]  /*3210*/  VIADD R3, R0, 0xe0 ;  /* 0x000000e000037836 */ /* 0x000fe20000000000 */
[----:B-1----:R-:W1:Y:S02]  /*3220*/  SYNCS.PHASECHK.TRANS64.TRYWAIT P1, [R0+URZ+0xd0], R2 ;  /* 0x0000d002000075a7 */ /* 0x002e6400080211ff */
[----:B-1-3--:R-:W-:Y:S09]  /*3230*/  @!P1 BRA `(.L_x_57) ;  /* 0x0000005800109947 */ /* 0x00aff20003800000 */
.L_x_158:
[----:B------:R-:W-:Y:S01]  /*3240*/  LEA R4, R10, UR5, 0x4 ;  /* 0x000000050a047c11 */ /* 0x000fe2000f8e20ff */
[----:B------:R-:W-:Y:S01]  /*3250*/  @UP3 ULEA UR6, UR14, UR5, 0x3 ;  /* 0x000000050e063291 */ /* 0x000fe2000f8e18ff */
[----:B------:R-:W-:Y:S01]  /*3260*/  PLOP3.LUT P2, PT, PT, PT, PT, 0x80, 0x8 ;  /* 0x000000000008781c */ /* 0x000fe20003f4f070 */
[----:B------:R-:W-:Y:S01]  /*3270*/  ULEA UR7, UR15, UR5, 0x3 ;  /* 0x000000050f077291 */ /* 0x000fe2000f8e18ff */
[----:B------:R-:W-:Y:S02]  /*3280*/  PRMT R3, RZ, 0x654, R3 ;  /* 0x00000654ff037816 */ /* 0x000fe40000000003 */
[----:B------:R-:W2:Y:S01]  /*3290*/  LDS.128 R4, [R4+0x160] ;  /* 0x0001600004047984 */ /* 0x000ea20000000c00 */
[----:B-1----:R-:W-:Y:S02]  /*32a0*/  @P0 SHF.L.U32 R2, R8, 0x1f, RZ ;  /* 0x0000001f08020819 */ /* 0x002fe400000006ff */
[----:B------:R-:W-:Y:S01]  /*32b0*/  SHF.L.U32 R0, R11, 0x1f, RZ ;  /* 0x0000001f0b007819 */ /* 0x000fe200000006ff */
[----:B------:R-:W-:Y:S01]  /*32c0*/  @!PT LDS RZ, [RZ] ;  /* 0x00000000fffff984 */ /* 0x000fe20000000800 */
[----:B------:R-:W-:Y:S01]  /*32d0*/  @!PT LDS RZ, [RZ] ;  /* 0x00000000fffff984 */ /* 0x000fe20000000800 */
[----:B------:R-:W-:Y:S01]  /*32e0*/  @!PT LDS RZ, [RZ] ;  /* 0x00000000fffff984 */ /* 0x000fe20000000800 */
[----:B------:R-:W-:Y:S01]  /*32f0*/  @!PT LDS RZ, [RZ] ;  /* 0x00000000fffff984 */ /* 0x000fe20000000800 */
[----:B------:R1:W-:Y:S06]  /*3300*/  MEMBAR.ALL.CTA ;  /* 0x0000000000007992 */ /* 0x0003ec0000008000 */
[----:B-1----:R-:W1:Y:S02]  /*3310*/  FENCE.VIEW.ASYNC.S ;  /* 0x00000000000073c6 */ /* 0x002e640000000000 */
[----:B-1----:R1:W-:Y:S01]  /*3320*/  SYNCS.ARRIVE.TRANS64.RED.A1T0 RZ, [R3+URZ], RZ ;  /* 0x000000ff03ff79a7 */ /* 0x0023e200081004ff */
[----:B------:R1:W3:Y:S01]  /*3330*/  @P0 SYNCS.PHASECHK.TRANS64.TRYWAIT P2, [UR6], R2 ;  /* 0x00000002ff0005a7 */ /* 0x0002e20008041106 */
[----:B------:R-:W-:Y:S01]  /*3340*/  ULEA.HI UR6, UR15, UR15, URZ, 0x1 ;  /* 0x0000000f0f067291 */ /* 0x000fe2000f8f08ff */
[----:B--2---:R-:W-:-:S03]  /*3350*/  LOP3.LUT P1, RZ, R6, 0x1, RZ, 0xc0, !PT ;  /* 0x0000000106ff7812 */ /* 0x004fc6000782c0ff */
[----:B------:R-:W-:Y:S02]  /*3360*/  USHF.L.U32 UR8, UR6, 0x6, URZ ;  /* 0x0000000606087899 */ /* 0x000fe400080006ff */
[----:B------:R-:W-:Y:S02]  /*3370*/  ULOP3.LUT UR6, UR6, 0xffe, URZ, 0xc0, !UPT ;  /* 0x00000ffe06067892 */ /* 0x000fe4000f8ec0ff */
[----:B------:R-:W-:Y:S02]  /*3380*/  ULOP3.LUT UR8, UR8, 0xffffff80, URZ, 0xc0, !UPT ;  /* 0xffffff8008087892 */ /* 0x000fe4000f8ec0ff */
[----:B------:R-:W-:Y:S02]  /*3390*/  UIADD3 UR6, UPT, UPT, -UR6, UR15, URZ ;  /* 0x0000000f06067290 */ /* 0x000fe4000fffe1ff */
[----:B------:R-:W-:Y:S01]  /*33a0*/  UIADD3 UR8, UPT, UPT, UR16, UR8, URZ ;  /* 0x0000000810087290 */ /* 0x000fe2000fffe0ff */
[----:B------:R-:W2:Y:S03]  /*33b0*/  SYNCS.PHASECHK.TRANS64.TRYWAIT P0, [UR7+0x110], R0 ;  /* 0x00011000ff0075a7 */ /* 0x000ea60008001107 */
[----:B------:R-:W-:Y:S01]  /*33c0*/  ULEA UR8, UR6, UR8, 0x14 ;  /* 0x0000000806087291 */ /* 0x000fe2000f8ea0ff */
[----:B-123--:R-:W-:Y:S11]  /*33d0*/  @!P0 BRA `(.L_x_58) ;  /* 0x0000005400bc8947 */ /* 0x00eff60003800000 */
.L_x_160:
[----:B------:R-:W-:Y:S01]  /*33e0*/  IADD3 R10, PT, PT, R10, 0x1, RZ ;  /* 0x000000010a0a7810 */ /* 0x000fe20007ffe0ff */
[----:B------:R-:W-:Y:S06]  /*33f0*/  BRA.U !UP3, `(.L_x_59) ;  /* 0x000000010bc07547 */ /* 0x000fec000b800000 */
[----:B------:R-:W-:Y:S01]  /*3400*/  UPLOP3.LUT UP4, UPT, UPT, UPT, UPT, 0x40, 0x4 ;  /* 0x000000000004789c */ /* 0x000fe20003f8e870 */
[----:B------:R-:W-:Y:S01]  /*3410*/  UMOV UR13, UR9 ;  /* 0x00000009000d7c82 */ /* 0x000fe20008000000 */
[----:B------:R-:W-:Y:S01]  /*3420*/  UMOV UR12, UR4 ;  /* 0x00000004000c7c82 */ /* 0x000fe20008000000 */
[----:B------:R-:W-:-:S08]  /*3430*/  UMOV UR17, UR14 ;  /* 0x0000000e00117c82 */ /* 0x000fd00008000000 */
.L_x_62:
[----:B------:R-:W-:Y:S02]  /*3440*/  UIADD3 UR13, UPT, UPT, UR13, 0x1, URZ ;  /* 0x000000010d0d7890 */ /* 0x000fe4000fffe0ff */
[----:B--2---:R-:W-:Y:S02]  /*3450*/  ULEA UR6, UR17, UR5, 0x3 ;  /* 0x0000000511067291 */ /* 0x004fe4000f8e18ff */
[----:B------:R-:W-:Y:S01]  /*3460*/  UISETP.NE.AND UP0, UPT, UR13, URZ, UPT ;  /* 0x000000ff0d00728c */ /* 0x000fe2000bf05270 */
[----:B---3--:R-:W-:Y:S10]  /*3470*/  @P2 BRA `(.L_x_60) ;  /* 0x00000000000c2947 */ /* 0x008ff40003800000 */
[----:B-1----:R-:W-:Y:S04]  /*3480*/  SHF.L.U32 R2, R8, 0x1f, RZ ;  /* 0x0000001f08027819 */ /* 0x002fe800000006ff */
[----:B------:R-:W1:Y:S02]  /*3490*/  SYNCS.PHASECHK.TRANS64.TRYWAIT P0, [UR6], R2 ;  /* 0x00000002ff0075a7 */ /* 0x000e640008001106 */
[----:B-1----:R-:W-:Y:S05]  /*34a0*/  @!P0 BRA `(.L_x_61) ;  /* 0x0000005400a08947 */ /* 0x002fea0003800000 */
.L_x_60:
[----:B------:R-:W-:Y:S01]  /*34b0*/  UISETP.NE.AND UP1, UPT, UR12, 0x1, UPT ;  /* 0x000000010c00788c */ /* 0x000fe2000bf25270 */
[----:B------:R-:W-:Y:S01]  /*34c0*/  PLOP3.LUT P2, PT, PT, PT, PT, 0x80, 0x8 ;  /* 0x000000000008781c */ /* 0x000fe20003f4f070 */
[----:B------:R-:W-:Y:S02]  /*34d0*/  UIADD3 UR14, UPT, UPT, UR17, 0x1, URZ ;  /* 0x00000001110e7890 */ /* 0x000fe4000fffe0ff */
[----:B------:R-:W-:Y:S02]  /*34e0*/  ULEA UR28, UR17, UR11, 0xa ;  /* 0x0000000b111c7291 */ /* 0x000fe4000f8e50ff */
[----:B------:R-:W-:Y:S01]  /*34f0*/  UISETP.NE.AND UP2, UPT, UR14, 0x8, UPT ;  /* 0x000000080e00788c */ /* 0x000fe2000bf45270 */
[----:B------:R-:W-:Y:S01]  /*3500*/  PLOP3.LUT P0, PT, PT, PT, UP1, 0x80, 0x8 ;  /* 0x000000000008781c */ /* 0x000fe20003f0f018 */
[----:B------:R-:W-:Y:S02]  /*3510*/  UIADD3 UR40, UPT, UPT, UR28, 0x2, URZ ;  /* 0x000000021c287890 */ /* 0x000fe4000fffe0ff */
[----:B------:R-:W-:Y:S02]  /*3520*/  USEL UR27, URZ, 0x1, UP2 ;  /* 0x00000001ff1b7887 */ /* 0x000fe40009000000 */
[----:B------:R-:W-:Y:S02]  /*3530*/  USEL UR14, UR14, URZ, UP2 ;  /* 0x000000ff0e0e7287 */ /* 0x000fe40009000000 */
[----:B------:R-:W-:Y:S02]  /*3540*/  UIADD3 UR36, UPT, UPT, UR28, 0x4, URZ ;  /* 0x000000041c247890 */ /* 0x000fe4000fffe0ff */
[----:B------:R-:W-:Y:S01]  /*3550*/  @UP1 ULEA UR26, UR14, UR5, 0x3 ;  /* 0x000000050e1a1291 */ /* 0x000fe2000f8e18ff */
[----:B------:R-:W-:Y:S01]  /*3560*/  LOP3.LUT R8, R8, UR27, RZ, 0x3c, !PT ;  /* 0x0000001b08087c12 */ /* 0x000fe2000f8e3cff */
[----:B------:R-:W-:Y:S02]  /*3570*/  UIADD3 UR32, UPT, UPT, UR28, 0x6, URZ ;  /* 0x000000061c207890 */ /* 0x000fe4000fffe0ff */
[----:B------:R-:W-:Y:S01]  /*3580*/  UIADD3 UR6, UPT, UPT, UR6, 0x40, URZ ;  /* 0x0000004006067890 */ /* 0x000fe2000fffe0ff */
[----:B-1----:R-:W-:Y:S01]  /*3590*/  @P0 SHF.L.U32 R0, R8, 0x1f, RZ ;  /* 0x0000001f08000819 */ /* 0x002fe200000006ff */
[----:B------:R-:W-:Y:S01]  /*35a0*/  UIADD3 UR12, UPT, UPT, UR12, -0x1, URZ ;  /* 0xffffffff0c0c7890 */ /* 0x000fe2000fffe0ff */
[----:B------:R-:W-:Y:S02]  /*35b0*/  UMOV UR29, 0x40004040 ;  /* 0x40004040001d7882 */ /* 0x000fe40000000000 */
[----:B------:R2:W3:Y:S01]  /*35c0*/  @P0 SYNCS.PHASECHK.TRANS64.TRYWAIT P2, [UR26], R0 ;  /* 0x00000000ff0005a7 */ /* 0x0004e2000804111a */
[----:B------:R-:W-:Y:S01]  /*35d0*/  ULEA UR26, UR17, UR10, 0x9 ;  /* 0x0000000a111a7291 */ /* 0x000fe2000f8e48ff */
[----:B------:R-:W-:Y:S01]  /*35e0*/  UMOV UR27, 0x40004040 ;  /* 0x40004040001b7882 */ /* 0x000fe20000000000 */
[----:B------:R-:W-:Y:S02]  /*35f0*/  UMOV UR41, 0x40004040 ;  /* 0x4000404000297882 */ /* 0x000fe40000000000 */
[----:B------:R-:W-:Y:S02]  /*3600*/  UIADD3 UR38, UPT, UPT, UR26, 0x2, URZ ;  /* 0x000000021a267890 */ /* 0x000fe4000fffe0ff */
[----:B------:R-:W-:Y:S02]  /*3610*/  UIADD3 UR34, UPT, UPT, UR26, 0x4, URZ ;  /* 0x000000041a227890 */ /* 0x000fe4000fffe0ff */
[----:B------:R-:W-:Y:S01]  /*3620*/  UIADD3 UR30, UPT, UPT, UR26, 0x6, URZ ;  /* 0x000000061a1e7890 */ /* 0x000fe2000fffe0ff */
[----:B------:R2:W-:Y:S01]  /*3630*/  UTCHMMA gdesc[UR26], gdesc[UR28], tmem[UR8], tmem[UR24], idesc[UR25], UP4 ;  /* 0x00ff181c1a0075ea */ /* 0x0005e2000a000008 */
[----:B------:R-:W-:Y:S01]  /*3640*/  UPLOP3.LUT UP4, UPT, UPT, UPT, UPT, 0x80, 0x8 ;  /* 0x000000000008789c */ /* 0x000fe20003f8f070 */
[----:B------:R-:W-:Y:S01]  /*3650*/  UMOV UR39, 0x40004040 ;  /* 0x4000404000277882 */ /* 0x000fe20000000000 */
[----:B------:R-:W-:Y:S01]  /*3660*/  UMOV UR37, 0x40004040 ;  /* 0x4000404000257882 */ /* 0x000fe20000000000 */
[----:B------:R2:W-:Y:S01]  /*3670*/  UTCHMMA gdesc[UR38], gdesc[UR40], tmem[UR8], tmem[UR22], idesc[UR23], UPT ;  /* 0x00ff1628260075ea */ /* 0x0005e2000b800008 */
[----:B------:R-:W-:Y:S01]  /*3680*/  UMOV UR35, 0x40004040 ;  /* 0x4000404000237882 */ /* 0x000fe20000000000 */
[----:B------:R-:W-:Y:S01]  /*3690*/  UMOV UR33, 0x40004040 ;  /* 0x4000404000217882 */ /* 0x000fe20000000000 */
[----:B------:R-:W-:Y:S01]  /*36a0*/  UMOV UR31, 0x40004040 ;  /* 0x40004040001f7882 */ /* 0x000fe20000000000 */
[----:B------:R2:W-:Y:S01]  /*36b0*/  UTCHMMA gdesc[UR34], gdesc[UR36], tmem[UR8], tmem[UR20], idesc[UR21], UPT ;  /* 0x00ff1424220075ea */ /* 0x0005e2000b800008 */
[----:B------:R2:W-:Y:S01]  /*36c0*/  UTCHMMA gdesc[UR30], gdesc[UR32], tmem[UR8], tmem[UR18], idesc[UR19], UPT ;  /* 0x00ff12201e0075ea */ /* 0x0005e2000b800008 */
[----:B------:R2:W-:Y:S01]  /*36d0*/  UTCBAR [UR6], URZ ;  /* 0x000000ff060073e9 */ /* 0x0005e200080000ff */
[----:B------:R-:W-:Y:S01]  /*36e0*/  UMOV UR17, UR14 ;  /* 0x0000000e00117c82 */ /* 0x000fe20008000000 */
[----:B------:R-:W-:Y:S05]  /*36f0*/  BRA.U UP0, `(.L_x_62) ;  /* 0xfffffffd00507547 */ /* 0x000fea000b83ffff */
.L_x_59:
[----:B------:R-:W-:Y:S01]  /*3700*/  UIADD3 UR15, UPT, UPT, UR15, 0x1, URZ ;  /* 0x000000010f0f7890 */ /* 0x000fe2000fffe0ff */
[C---:B------:R-:W-:Y:S01]  /*3710*/  ISETP.NE.AND P0, PT, R10.reuse, 0x2, PT ;  /* 0x000000020a00780c */ /* 0x040fe20003f05270 */
[----:B------:R-:W-:Y:S02]  /*3720*/  UIADD3 UR7, UPT, UPT, UR7, 0xf0, URZ ;  /* 0x000000f007077890 */ /* 0x000fe4000fffe0ff */
[----:B------:R-:W-:Y:S01]  /*3730*/  UISETP.NE.AND UP0, UPT, UR15, 0x4, UPT ;  /* 0x000000040f00788c */ /* 0x000fe2000bf05270 */
[----:B-12---:R-:W-:Y:S02]  /*3740*/  SEL R0, RZ, 0x1, P0 ;  /* 0x00000001ff007807 */ /* 0x006fe40000000000 */
[----:B------:R-:W-:Y:S01]  /*3750*/  SEL R10, R10, RZ, P0 ;  /* 0x000000ff0a0a7207 */ /* 0x000fe20000000000 */
[----:B------:R-:W-:Y:S01]  /*3760*/  USEL UR6, URZ, 0x1, UP0 ;  /* 0x00000001ff067887 */ /* 0x000fe20008000000 */
[----:B------:R-:W-:Y:S01]  /*3770*/  LOP3.LUT R9, R9, R0, RZ, 0x3c, !PT ;  /* 0x0000000009097212 */ /* 0x000fe200078e3cff */
[----:B------:R-:W-:Y:S01]  /*3780*/  USEL UR15, UR15, URZ, UP0 ;  /* 0x000000ff0f0f7287 */ /* 0x000fe20008000000 */
[----:B------:R1:W-:Y:S03]  /*3790*/  UTCBAR [UR7], URZ ;  /* 0x000000ff070073e9 */ /* 0x0003e600080000ff */
[----:B------:R-:W-:Y:S01]  /*37a0*/  LOP3.LUT R11, R11, UR6, RZ, 0x3c, !PT ;  /* 0x000000060b0b7c12 */ /* 0x000fe2000f8e3cff */
[----:B------:R-:W-:Y:S07]  /*37b0*/  @P1 BRA `(.L_x_63) ;  /* 0xfffffff800881947 */ /* 0x000fee000383ffff */
[----:B------:R-:W2:Y:S01]  /*37c0*/  S2UR UR4, SR_CgaCtaId ;  /* 0x00000000000479c3 */ /* 0x000ea20000008800 */
[----:B------:R-:W-:Y:S01]  /*37d0*/  ELECT P0, URZ, PT ;  /* 0x0000000000ff782f */ /* 0x000fe20003800000 */
[----:B------:R-:W-:Y:S01]  /*37e0*/  IMAD.MOV.U32 R0, RZ, RZ, 0x1 ;  /* 0x00000001ff007424 */ /* 0x000fe200078e00ff */
[----:B------:R-:W-:Y:S01]  /*37f0*/  UIADD3 UR5, UPT, UPT, UR5, 0x110, URZ ;  /* 0x0000011005057890 */ /* 0x000fe2000fffe0ff */
[----:B------:R-:W-:Y:S01]  /*3800*/  SHF.L.U32 R2, R11, 0x1f, RZ ;  /* 0x0000001f0b027819 */ /* 0x000fe200000006ff */
[----:B------:R-:W-:-:S03]  /*3810*/  UMOV UR6, 0x40 ;  /* 0x0000004000067882 */ /* 0x000fc60000000000 */
[----:B------:R-:W-:Y:S01]  /*3820*/  UVIRTCOUNT.DEALLOC.SMPOOL 0x80 ;  /* 0x000000800000784c */ /* 0x000fe20000000000 */
[----:B--2---:R-:W-:Y:S02]  /*3830*/  ULEA UR4, UR4, UR6, 0x18 ;  /* 0x0000000604047291 */ /* 0x004fe4000f8ec0ff */
[----:B------:R-:W-:-:S07]  /*3840*/  ULEA UR6, UR15, UR5, 0x3 ;  /* 0x000000050f067291 */ /* 0x000fce000f8e18ff */
[----:B------:R2:W-:Y:S02]  /*3850*/  @P0 STS.U8 [UR4+0x1c], R0 ;  /* 0x00001c00ff000988 */ /* 0x0005e40008000004 */
[----:B------:R-:W4:Y:S02]  /*3860*/  SYNCS.PHASECHK.TRANS64.TRYWAIT P0, [UR6], R2 ;  /* 0x00000002ff0075a7 */ /* 0x000f240008001106 */
[----:B--2-4-:R-:W-:Y:S05]  /*3870*/  @!P0 BRA `(.L_x_64) ;  /* 0x0000005000c48947 */ /* 0x014fea0003800000 */
.L_x_163:
[----:B-1----:R-:W-:-:S04]  /*3880*/  UIADD3 UR7, UPT, UPT, UR15, 0x1, URZ ;  /* 0x000000010f077890 */ /* 0x002fc8000fffe0ff */
[----:B------:R-:W-:-:S04]  /*3890*/  UISETP.NE.AND UP0, UPT, UR7, 0x4, UPT ;  /* 0x000000040700788c */ /* 0x000fc8000bf05270 */
[----:B------:R-:W-:Y:S02]  /*38a0*/  USEL UR8, URZ, 0x1, UP0 ;  /* 0x00000001ff087887 */ /* 0x000fe40008000000 */
[----:B------:R-:W-:-:S04]  /*38b0*/  USEL UR7, UR7, URZ, UP0 ;  /* 0x000000ff07077287 */ /* 0x000fc80008000000 */
[----:B------:R-:W-:Y:S01]  /*38c0*/  ULEA UR6, UR7, UR5, 0x3 ;  /* 0x0000000507067291 */ /* 0x000fe2000f8e18ff */
[----:B--2---:R-:W-:-:S04]  /*38d0*/  LOP3.LUT R2, R11, UR8, RZ, 0x3c, !PT ;  /* 0x000000080b027c12 */ /* 0x004fc8000f8e3cff */
[----:B------:R-:W-:-:S04]  /*38e0*/  SHF.L.U32 R3, R2, 0x1f, RZ ;  /* 0x0000001f02037819 */ /* 0x000fc800000006ff */
[----:B------:R-:W1:Y:S02]  /*38f0*/  SYNCS.PHASECHK.TRANS64.TRYWAIT P0, [UR6], R3 ;  /* 0x00000003ff0075a7 */ /* 0x000e640008001106 */
[----:B-1----:R-:W-:Y:S05]  /*3900*/  @!P0 BRA `(.L_x_65) ;  /* 0x0000005000b88947 */ /* 0x002fea0003800000 */
.L_x_165:
        /* <DEDUP_REMOVED lines=9> */
.L_x_167:
[----:B------:R-:W-:-:S04]  /*39a0*/  UIADD3 UR7, UPT, UPT, UR7, 0x1, URZ ;  /* 0x0000000107077890 */ /* 0x000fc8000fffe0ff */
[----:B------:R-:W-:-:S04]  /*39b0*/  UISETP.NE.AND UP0, UPT, UR7, 0x4, UPT ;  /* 0x000000040700788c */ /* 0x000fc8000bf05270 */
[----:B------:R-:W-:Y:S02]  /*39c0*/  USEL UR6, URZ, 0x1, UP0 ;  /* 0x00000001ff067887 */ /* 0x000fe40008000000 */
[----:B------:R-:W-:-:S04]  /*39d0*/  USEL UR7, UR7, URZ, UP0 ;  /* 0x000000ff07077287 */ /* 0x000fc80008000000 */
[----:B------:R-:W-:Y:S01]  /*39e0*/  ULEA UR7, UR7, UR5, 0x3 ;  /* 0x0000000507077291 */ /* 0x000fe2000f8e18ff */
[----:B------:R-:W-:-:S04]  /*39f0*/  LOP3.LUT R2, R2, UR6, RZ, 0x3c, !PT ;  /* 0x0000000602027c12 */ /* 0x000fc8000f8e3cff */
[----:B------:R-:W-:-:S04]  /*3a00*/  SHF.L.U32 R2, R2, 0x1f, RZ ;  /* 0x0000001f02027819 */ /* 0x000fc800000006ff */
[----:B------:R-:W2:Y:S02]  /*3a10*/  SYNCS.PHASECHK.TRANS64.TRYWAIT P0, [UR7], R2 ;  /* 0x00000002ff0075a7 */ /* 0x000ea40008001107 */
[----:B--2---:R-:W-:Y:S05]  /*3a20*/  @!P0 BRA `(.L_x_67) ;  /* 0x0000005000a08947 */ /* 0x004fea0003800000 */
.L_x_169:
[----:B------:R-:W-:Y:S01]  /*3a30*/  NOP ;  /* 0x0000000000007918 */ /* 0x000fe20000000000 */
[----:B-1----:R-:W1:Y:S01]  /*3a40*/  LDS R0, [UR4+0x14] ;  /* 0x00001404ff007984 */ /* 0x002e620008000800 */
[----:B------:R-:W-:Y:S01]  /*3a50*/  ULOP3.LUT UR6, UR16, 0xffff, URZ, 0xc0, !UPT ;  /* 0x0000ffff10067892 */ /* 0x000fe2000f8ec0ff */
[----:B------:R-:W-:Y:S01]  /*3a60*/  UMOV UR8, 0xffff ;  /* 0x0000ffff00087882 */ /* 0x000fe20000000000 */
[----:B------:R-:W-:Y:S02]  /*3a70*/  UMOV UR5, 0x1 ;  /* 0x0000000100057882 */ /* 0x000fe40000000000 */
[----:B------:R-:W-:-:S04]  /*3a80*/  USHF.R.U32.HI UR6, URZ, 0x5, UR6 ;  /* 0x00000005ff067899 */ /* 0x000fc80008011606 */
[----:B------:R-:W-:Y:S02]  /*3a90*/  USHF.L.U32 UR8, UR8, UR6, URZ ;  /* 0x0000000608087299 */ /* 0x000fe400080006ff */
[----:B------:R-:W-:-:S04]  /*3aa0*/  USHF.L.U32 UR5, UR5, UR6, URZ ;  /* 0x0000000605057299 */ /* 0x000fc800080006ff */
[----:B-1----:R-:W-:-:S04]  /*3ab0*/  LOP3.LUT R0, R0, UR8, RZ, 0xc0, !PT ;  /* 0x0000000800007c12 */ /* 0x002fc8000f8ec0ff */
[----:B------:R-:W-:-:S13]  /*3ac0*/  ISETP.NE.AND P0, PT, R0, UR8, PT ;  /* 0x0000000800007c0c */ /* 0x000fda000bf05270 */
[----:B------:R-:W-:Y:S05]  /*3ad0*/  @P0 BRA `(.L_x_68) ;  /* 0x0000000000580947 */ /* 0x000fea0003800000 */
[----:B------:R-:W1:Y:S02]  /*3ae0*/  LDS R0, [UR4+0x18] ;  /* 0x00001804ff007984 */ /* 0x000e640008000800 */
[----:B-1----:R-:W-:-:S04]  /*3af0*/  LOP3.LUT R0, R0, UR5, RZ, 0xc0, !PT ;  /* 0x0000000500007c12 */ /* 0x002fc8000f8ec0ff */
[----:B------:R-:W-:-:S13]  /*3b00*/  ISETP.NE.AND P0, PT, R0, UR5, PT ;  /* 0x0000000500007c0c */ /* 0x000fda000bf05270 */
[----:B------:R-:W-:Y:S05]  /*3b10*/  @P0 BRA `(.L_x_69) ;  /* 0x00000000003c0947 */ /* 0x000fea0003800000 */
[----:B------:R-:W1:Y:S01]  /*3b20*/  S2R R2, SR_LANEID ;  /* 0x0000000000027919 */ /* 0x000e620000000000 */
[----:B------:R-:W-:Y:S01]  /*3b30*/  ULOP3.LUT UR8, URZ, UR8, URZ, 0x33, !UPT ;  /* 0x00000008ff087292 */ /* 0x000fe2000f8e33ff */
[----:B------:R-:W-:Y:S02]  /*3b40*/  VOTEU.ANY UR7, UPT, PT ;  /* 0x0000000000077886 */ /* 0x000fe400038e0100 */
[----:B------:R-:W-:-:S03]  /*3b50*/  UFLO.U32 UR7, UR7 ;  /* 0x00000007000772bd */ /* 0x000fc600080e0000 */
[----:B------:R-:W-:-:S04]  /*3b60*/  IMAD.U32 R0, RZ, RZ, UR8 ;  /* 0x00000008ff007e24 */ /* 0x000fc8000f8e00ff */
[----:B------:R2:W4:Y:S02]  /*3b70*/  REDUX UR6, R0 ;  /* 0x00000000000673c4 */ /* 0x0005240000000000 */
[----:B------:R1:W-:Y:S02]  /*3b80*/  UTCATOMSWS.AND URZ, UR8 ;  /* 0x0000000800ff79e3 */ /* 0x0003e40008000000 */
[----:B-1----:R-:W-:Y:S02]  /*3b90*/  ISETP.EQ.U32.AND P0, PT, R2, UR7, PT ;  /* 0x0000000702007c0c */ /* 0x002fe4000bf02070 */
[----:B--2---:R-:W-:Y:S02]  /*3ba0*/  LOP3.LUT R0, RZ, UR5, RZ, 0x33, !PT ;  /* 0x00000005ff007c12 */ /* 0x004fe4000f8e33ff */
[----:B----4-:R-:W-:Y:S02]  /*3bb0*/  MOV R2, UR6 ;  /* 0x0000000600027c02 */ /* 0x010fe40008000f00 */
[----:B------:R-:W1:Y:S07]  /*3bc0*/  REDUX UR5, R0 ;  /* 0x00000000000573c4 */ /* 0x000e6e0000000000 */
[----:B------:R2:W-:Y:S01]  /*3bd0*/  @P0 ATOMS.AND RZ, [UR4+0x14], R2 ;  /* 0x00001402ffff098c */ /* 0x0005e2000a800004 */
[----:B-1----:R-:W-:-:S05]  /*3be0*/  IMAD.U32 R0, RZ, RZ, UR5 ;  /* 0x00000005ff007e24 */ /* 0x002fca000f8e00ff */
[----:B------:R2:W-:Y:S01]  /*3bf0*/  @P0 ATOMS.AND RZ, [UR4+0x18], R0 ;  /* 0x00001800ffff098c */ /* 0x0005e2000a800004 */
[----:B------:R-:W-:Y:S05]  /*3c00*/  BRA `(.L_x_70) ;  /* 0x0000000000147947 */ /* 0x000fea0003800000 */
.L_x_69:
[----:B------:R-:W-:Y:S02]  /*3c10*/  MOV R2, 0x3c30 ;  /* 0x00003c3000027802 */ /* 0x000fe40000000f00 */
[----:B---3-5:R-:W-:Y:S05]  /*3c20*/  CALL.REL.NOINC `($__internal_0_$__cuda_sm10x_tcgen05_guardrail_trap_col_being_dealloced_not_returned_by_alloc) ;  /* 0x0000005400887944 */ /* 0x028fea0003c00000 */
[----:B------:R-:W-:Y:S05]  /*3c30*/  BRA `(.L_x_70) ;  /* 0x0000000000087947 */ /* 0x000fea0003800000 */
.L_x_68:
[----:B------:R-:W-:Y:S02]  /*3c40*/  MOV R2, 0x3c60 ;  /* 0x00003c6000027802 */ /* 0x000fe40000000f00 */
[----:B---3-5:R-:W-:Y:S05]  /*3c50*/  CALL.REL.NOINC `($__internal_2_$__cuda_sm10x_tcgen05_guardrail_trap_unallocated_columns_being_dealloced) ;  /* 0x0000005400947944 */ /* 0x028fea0003c00000 */
.L_x_70:
[----:B------:R-:W-:Y:S01]  /*3c60*/  NOP ;  /* 0x0000000000007918 */ /* 0x000fe20000000000 */
[----:B------:R-:W-:Y:S05]  /*3c70*/  EXIT ;  /* 0x000000000000794d */ /* 0x000fea0003800000 */
.L_x_52:
[----:B------:R-:W-:-:S09]  /*3c80*/  UISETP.NE.OR UP2, UPT, UR8, 0x3, !UP2 ;  /* 0x000000030800788c */ /* 0x000fd2000d745670 */
[----:B------:R-:W-:Y:S05]  /*3c90*/  BRA.U UP2, `(.L_x_71) ;  /* 0x0000001102047547 */ /* 0x000fea000b800000 */
[----:B------:R-:W1:Y:S01]  /*3ca0*/  LDC R0, c[0x0][0xb30] ;  /* 0x0002cc00ff007b82 */ /* 0x000e620000000800 */
[----:B------:R-:W2:Y:S01]  /*3cb0*/  LDCU.64 UR8, c[0x0][0x888] ;  /* 0x00011100ff0877ac */ /* 0x000ea20008000a00 */
[----:B------:R-:W-:Y:S01]  /*3cc0*/  IMAD.MOV.U32 R30, RZ, RZ, 0x1 ;  /* 0x00000001ff1e7424 */ /* 0x000fe200078e00ff */
[----:B------:R-:W-:Y:S01]  /*3cd0*/  CS2R R28, SRZ ;  /* 0x00000000001c7805 */ /* 0x000fe2000001ff00 */
[----:B------:R-:W-:Y:S01]  /*3ce0*/  IMAD.MOV.U32 R25, RZ, RZ, 0x2000 ;  /* 0x00002000ff197424 */ /* 0x000fe200078e00ff */
[----:B------:R-:W4:Y:S03]  /*3cf0*/  LDCU.64 UR4, c[0x0][0x890] ;  /* 0x00011200ff0477ac */ /* 0x000f260008000a00 */
[----:B------:R-:W3:Y:S01]  /*3d00*/  LDC R24, c[0x0][0x370] ;  /* 0x0000dc00ff187b82 */ /* 0x000ee20000000800 */
[----:B------:R-:W-:Y:S01]  /*3d10*/  UMOV UR7, 0x400 ;  /* 0x0000040000077882 */ /* 0x000fe20000000000 */
[----:B------:R-:W-:-:S02]  /*3d20*/  UPLOP3.LUT UP1, UPT, UPT, UPT, UPT, 0x40, 0x4 ;  /* 0x000000000004789c */ /* 0x000fc40003f2e870 */
[----:B------:R-:W-:-:S04]  /*3d30*/  ULEA UR7, UR37, UR7, 0x18 ;  /* 0x0000000725077291 */ /* 0x000fc8000f8ec0ff */
[----:B------:R-:W3:Y:S01]  /*3d40*/  LDC R3, c[0x0][0xb0c] ;  /* 0x0002c300ff037b82 */ /* 0x000ee20000000800 */
[----:B------:R-:W-:Y:S02]  /*3d50*/  UIADD3 UR13, UPT, UPT, UR7, 0x98, URZ ;  /* 0x00000098070d7890 */ /* 0x000fe4000fffe0ff */
[----:B--2---:R-:W-:Y:S02]  /*3d60*/  UISETP.NE.U32.AND UP2, UPT, UR8, URZ, UPT ;  /* 0x000000ff0800728c */ /* 0x004fe4000bf45070 */
[----:B------:R-:W-:Y:S02]  /*3d70*/  UIADD3 UR33, UPT, UPT, UR7, 0x80, URZ ;  /* 0x0000008007217890 */ /* 0x000fe4000fffe0ff */
[----:B----4-:R-:W-:Y:S01]  /*3d80*/  UISETP.NE.U32.AND UP3, UPT, UR4, URZ, UPT ;  /* 0x000000ff0400728c */ /* 0x010fe2000bf65070 */
[----:B------:R-:W2:Y:S01]  /*3d90*/  LDC R18, c[0x0][0xb20] ;  /* 0x0002c800ff127b82 */ /* 0x000ea20000000800 */
[----:B-1----:R-:W-:Y:S01]  /*3da0*/  ISETP.NE.AND P1, PT, R0, 0x1, PT ;  /* 0x000000010000780c */ /* 0x002fe20003f25270 */
[----:B------:R-:W-:-:S02]  /*3db0*/  UISETP.NE.AND.EX UP2, UPT, UR9, URZ, UPT, UP2 ;  /* 0x000000ff0900728c */ /* 0x000fc4000bf45320 */
[----:B------:R-:W-:Y:S02]  /*3dc0*/  UIADD3 UR25, UPT, UPT, UR7, 0x88, URZ ;  /* 0x0000008807197890 */ /* 0x000fe4000fffe0ff */
[----:B------:R-:W-:Y:S02]  /*3dd0*/  UIADD3 UR17, UPT, UPT, UR7, 0x90, URZ ;  /* 0x0000009007117890 */ /* 0x000fe4000fffe0ff */
[----:B-----5:R-:W1:Y:S01]  /*3de0*/  LDC.64 R32, c[0x0][0x348] ;  /* 0x0000d200ff207b82 */ /* 0x020e620000000a00 */
[----:B------:R-:W-:Y:S02]  /*3df0*/  UPRMT UR13, UR37, 0x654, UR13 ;  /* 0x00000654250d7896 */ /* 0x000fe4000800000d */
[----:B------:R-:W-:-:S05]  /*3e00*/  UISETP.NE.AND.EX UP3, UPT, UR5, URZ, UPT, UP3 ;  /* 0x000000ff0500728c */ /* 0x000fca000bf65330 */
[----:B------:R-:W4:Y:S08]  /*3e10*/  LDC.64 R16, c[0x0][0xb10] ;  /* 0x0002c400ff107b82 */ /* 0x000f300000000a00 */
[----:B------:R-:W1:Y:S08]  /*3e20*/  LDC.64 R6, c[0x0][0xb18] ;  /* 0x0002c600ff067b82 */ /* 0x000e700000000a00 */
[----:B------:R-:W1:Y:S08]  /*3e30*/  LDC.64 R4, c[0x0][0xb28] ;  /* 0x0002ca00ff047b82 */ /* 0x000e700000000a00 */
[----:B--23--:R-:W1:Y:S02]  /*3e40*/  LDC R19, c[0x0][0x374] ;  /* 0x0000dd00ff137b82 */ /* 0x00ce640000000800 */
.L_x_82:
[C---:B------:R-:W-:Y:S02]  /*3e50*/  LEA R0, R29.reuse, UR7, 0x3 ;  /* 0x000000071d007c11 */ /* 0x040fe4000f8e18ff */
[----:B------:R-:W-:Y:S02]  /*3e60*/  SHF.L.U32 R2, R28, 0x1f, RZ ;  /* 0x0000001f1c027819 */ /* 0x000fe400000006ff */
[----:B------:R-:W-:Y:S02]  /*3e70*/  LEA R20, R29, UR7, 0x4 ;  /* 0x000000071d147c11 */ /* 0x000fe4000f8e20ff */
[----:B--2---:R-:W2:Y:S02]  /*3e80*/  SYNCS.PHASECHK.TRANS64.TRYWAIT P0, [R0+URZ+0xd0], R2 ;  /* 0x0000d002000075a7 */ /* 0x004ea400080011ff */
[----:B--2---:R-:W-:Y:S05]  /*3e90*/  @!P0 BRA `(.L_x_72) ;  /* 0x0000004c009c8947 */ /* 0x004fea0003800000 */
.L_x_170:
[----:B------:R-:W-:Y:S01]  /*3ea0*/  ISETP.GE.AND P0, PT, R26, 0x1, PT ;  /* 0x000000011a00780c */ /* 0x000fe20003f06270 */
[----:B------:R-:W3:Y:S01]  /*3eb0*/  LDS.128 R20, [R20+0x160] ;  /* 0x0001600014147984 */ /* 0x000ee20000000c00 */
[----:B--2---:R-:W-:Y:S01]  /*3ec0*/  VIADD R0, R0, 0xe0 ;  /* 0x000000e000007836 */ /* 0x004fe20000000000 */
[----:B------:R-:W-:Y:S01]  /*3ed0*/  @!PT LDS RZ, [RZ] ;  /* 0x00000000fffff984 */ /* 0x000fe20000000800 */
[----:B------:R-:W-:Y:S01]  /*3ee0*/  @!PT LDS RZ, [RZ] ;  /* 0x00000000fffff984 */ /* 0x000fe20000000800 */
[----:B------:R-:W-:Y:S01]  /*3ef0*/  @!PT LDS RZ, [RZ] ;  /* 0x00000000fffff984 */ /* 0x000fe20000000800 */
[----:B------:R-:W-:Y:S01]  /*3f00*/  @!PT LDS RZ, [RZ] ;  /* 0x00000000fffff984 */ /* 0x000fe20000000800 */
[----:B------:R2:W-:Y:S06]  /*3f10*/  MEMBAR.ALL.CTA ;  /* 0x0000000000007992 */ /* 0x0005ec0000008000 */
[----:B--2---:R-:W2:Y:S01]  /*3f20*/  FENCE.VIEW.ASYNC.S ;  /* 0x00000000000073c6 */ /* 0x004ea20000000000 */
[----:B------:R-:W-:Y:S04]  /*3f30*/  PRMT R0, RZ, 0x654, R0 ;  /* 0x00000654ff007816 */ /* 0x000fe80000000000 */
[----:B--2---:R2:W-:Y:S01]  /*3f40*/  SYNCS.ARRIVE.TRANS64.RED.A1T0 RZ, [R0+URZ], RZ ;  /* 0x000000ff00ff79a7 */ /* 0x0045e200081004ff */
[----:B---3--:R-:W-:Y:S11]  /*3f50*/  LOP3.LUT P3, RZ, R22, 0x1, RZ, 0xc0, !PT ;  /* 0x0000000116ff7812 */ /* 0x008ff6000786c0ff */
[----:B------:R-:W-:Y:S02]  /*3f60*/  @!UPT UIADD3 URZ, UPT, UPT, URZ, URZ, URZ ;  /* 0x000000fffffff290 */ /* 0x000fe4000fffe0ff */
[----:B------:R-:W-:Y:S02]  /*3f70*/  @P3 MOV R11, R20 ;  /* 0x00000014000b3202 */ /* 0x000fe40000000f00 */
[----:B------:R-:W-:Y:S01]  /*3f80*/  @P3 LOP3.LUT R10, R21, 0xffff, RZ, 0xc0, !PT ;  /* 0x0000ffff150a3812 */ /* 0x000fe200078ec0ff */
[----:B--2---:R-:W-:Y:S06]  /*3f90*/  @!P0 BRA `(.L_x_73) ;  /* 0x0000000000a48947 */ /* 0x004fec0003800000 */
[-C--:B-1----:R-:W-:Y:S01]  /*3fa0*/  IMAD.HI.U32 R0, R19, R7.reuse, RZ ;  /* 0x0000000713007227 */ /* 0x082fe200078e00ff */
[----:B------:R-:W-:Y:S02]  /*3fb0*/  ISETP.NE.AND P0, PT, R6, 0x1, PT ;  /* 0x000000010600780c */ /* 0x000fe40003f05270 */
[----:B------:R-:W-:Y:S01]  /*3fc0*/  ISETP.NE.AND P2, PT, R26, 0x1, PT ;  /* 0x000000011a00780c */ /* 0x000fe20003f45270 */
[----:B----4-:R-:W-:Y:S01]  /*3fd0*/  IMAD.HI.U32 R9, R24, R16, RZ ;  /* 0x0000001018097227 */ /* 0x010fe200078e00ff */
[----:B------:R-:W-:Y:S02]  /*3fe0*/  SHF.R.U32.HI R0, RZ, R18, R0 ;  /* 0x00000012ff007219 */ /* 0x000fe40000011600 */
[----:B------:R-:W-:Y:S01]  /*3ff0*/  ISETP.NE.AND P4, PT, R3, 0x1, PT ;  /* 0x000000010300780c */ /* 0x000fe20003f85270 */
[----:B------:R-:W-:Y:S01]  /*4000*/  IMAD.HI.U32 R13, R10, R7, RZ ;  /* 0x000000070a0d7227 */ /* 0x000fe200078e00ff */
[----:B------:R-:W-:Y:S02]  /*4010*/  SHF.R.U32.HI R9, RZ, R17, R9 ;  /* 0x00000011ff097219 */ /* 0x000fe40000011609 */
[----:B------:R-:W-:Y:S01]  /*4020*/  SEL R0, R19, R0, !P0 ;  /* 0x0000000013007207 */ /* 0x000fe20004000000 */
[----:B------:R-:W-:Y:S01]  /*4030*/  IMAD.HI.U32 R12, R11, R16, RZ ;  /* 0x000000100b0c7227 */ /* 0x000fe200078e00ff */
[----:B------:R-:W-:Y:S03]  /*4040*/  SEL R9, R24, R9, !P4 ;  /* 0x0000000918097207 */ /* 0x000fe60006000000 */
[-C--:B------:R-:W-:Y:S01]  /*4050*/  IMAD.HI.U32 R8, R0, R4.reuse, RZ ;  /* 0x0000000400087227 */ /* 0x080fe200078e00ff */
[----:B------:R-:W-:Y:S03]  /*4060*/  SHF.R.U32.HI R12, RZ, R17, R12 ;  /* 0x00000011ff0c7219 */ /* 0x000fe6000001160c */
[----:B------:R-:W-:Y:S01]  /*4070*/  IMAD.HI.U32 R2, R9, R4, RZ ;  /* 0x0000000409027227 */ /* 0x000fe200078e00ff */
[-C--:B------:R-:W-:Y:S02]  /*4080*/  @P2 SHF.R.U32.HI R0, RZ, R5.reuse, R8 ;  /* 0x00000005ff002219 */ /* 0x080fe40000011608 */
[----:B------:R-:W-:Y:S02]  /*4090*/  SHF.R.U32.HI R8, RZ, R18, R13 ;  /* 0x00000012ff087219 */ /* 0x000fe4000001160d */
[----:B------:R-:W-:Y:S01]  /*40a0*/  @P2 SHF.R.U32.HI R9, RZ, R5, R2 ;  /* 0x00000005ff092219 */ /* 0x000fe20000011602 */
[----:B------:R-:W-:Y:S01]  /*40b0*/  IMAD R0, R26, R0, RZ ;  /* 0x000000001a007224 */ /* 0x000fe200078e02ff */
[----:B------:R-:W-:Y:S02]  /*40c0*/  SEL R8, R10, R8, !P0 ;  /* 0x000000080a087207 */ /* 0x000fe40004000000 */
[----:B------:R-:W-:Y:S01]  /*40d0*/  SEL R2, R11, R12, !P4 ;  /* 0x0000000c0b027207 */ /* 0x000fe20006000000 */
[----:B------:R-:W-:Y:S01]  /*40e0*/  IMAD R12, R26, R9, RZ ;  /* 0x000000091a0c7224 */ /* 0x000fe200078e02ff */
[C---:B------:R-:W-:Y:S01]  /*40f0*/  ISETP.GE.AND P0, PT, R8.reuse, R0, PT ;  /* 0x000000000800720c */ /* 0x040fe20003f06270 */
[----:B------:R-:W-:Y:S03]  /*4100*/  IMAD.HI.U32 R0, R8, R4, RZ ;  /* 0x0000000408007227 */ /* 0x000fe600078e00ff */
[----:B------:R-:W-:Y:S02]  /*4110*/  ISETP.GE.OR P0, PT, R2, R12, P0 ;  /* 0x0000000c0200720c */ /* 0x000fe40000706670 */
[-C--:B------:R-:W-:Y:S04]  /*4120*/  SHF.R.U32.HI R0, RZ, R5.reuse, R0 ;  /* 0x00000005ff007219 */ /* 0x080fe80000011600 */
[----:B------:R-:W-:Y:S05]  /*4130*/  SEL R13, R8, R0, !P2 ;  /* 0x00000000080d7207 */ /* 0x000fea0005000000 */
[----:B------:R-:W-:Y:S02]  /*4140*/  IMAD.MOV R12, RZ, RZ, -R13 ;  /* 0x000000ffff0c7224 */ /* 0x000fe400078e0a0d */
[----:B------:R-:W-:Y:S04]  /*4150*/  @!P0 IMAD.HI.U32 R0, R2, R4, RZ ;  /* 0x0000000402008227 */ /* 0x000fe800078e00ff */
[----:B------:R-:W-:Y:S01]  /*4160*/  IMAD R12, R26, R12, R8 ;  /* 0x0000000c1a0c7224 */ /* 0x000fe200078e0208 */
[----:B------:R-:W-:Y:S04]  /*4170*/  @!P0 SHF.R.U32.HI R0, RZ, R5, R0 ;  /* 0x00000005ff008219 */ /* 0x000fe80000011600 */
[----:B------:R-:W-:Y:S04]  /*4180*/  @!P0 SEL R0, R2, R0, !P2 ;  /* 0x0000000002008207 */ /* 0x000fe80005000000 */
[----:B------:R-:W-:Y:S01]  /*4190*/  @!P0 IADD3 R13, PT, PT, R13, -R0, RZ ;  /* 0x800000000d0d8210 */ /* 0x000fe20007ffe0ff */
[----:B------:R-:W-:Y:S01]  /*41a0*/  @!P0 IMAD R0, R9, R12, R0 ;  /* 0x0000000c09008224 */ /* 0x000fe200078e0200 */
[----:B------:R-:W-:Y:S01]  /*41b0*/  IADD3 R9, PT, PT, -R8, RZ, RZ ;  /* 0x000000ff08097210 */ /* 0x000fe20007ffe1ff */
[--C-:B------:R-:W-:Y:S02]  /*41c0*/  IMAD.MOV R12, RZ, RZ, -R2.reuse ;  /* 0x000000ffff0c7224 */ /* 0x100fe400078e0a02 */
[----:B------:R-:W-:Y:S02]  /*41d0*/  @!P0 IMAD R8, R13, R26, R2 ;  /* 0x0000001a0d088224 */ /* 0x000fe400078e0202 */
[----:B------:R-:W-:Y:S02]  /*41e0*/  @!P0 IMAD.MOV.U32 R2, RZ, RZ, R0 ;  /* 0x000000ffff028224 */ /* 0x000fe400078e0000 */
[----:B------:R-:W-:Y:S02]  /*41f0*/  IMAD R11, R3, R12, R11 ;  /* 0x0000000c030b7224 */ /* 0x000fe400078e020b */
[----:B------:R-:W-:Y:S02]  /*4200*/  IMAD R10, R6, R9, R10 ;  /* 0x00000009060a7224 */ /* 0x000fe400078e020a */
[----:B------:R-:W-:Y:S02]  /*4210*/  IMAD R11, R2, R3, R11 ;  /* 0x00000003020b7224 */ /* 0x000fe400078e020b */
[----:B------:R-:W-:Y:S02]  /*4220*/  IMAD R10, R8, R6, R10 ;  /* 0x00000006080a7224 */ /* 0x000fe400078e020a */
.L_x_73:
[----:B------:R-:W-:Y:S05]  /*4230*/  BRA.U UP1, `(.L_x_74) ;  /* 0x0000000101107547 */ /* 0x000fea000b800000 */
[----:B------:R-:W-:Y:S04]  /*4240*/  MOV R2, UR6 ;  /* 0x0000000600027c02 */ /* 0x000fe80008000f00 */
[----:B------:R-:W-:Y:S04]  /*4250*/  SHF.L.U32 R2, R2, 0x1f, RZ ;  /* 0x0000001f02027819 */ /* 0x000fe800000006ff */
[----:B------:R-:W2:Y:S02]  /*4260*/  SYNCS.PHASECHK.TRANS64.TRYWAIT P0, [UR7+0xc8], R2 ;  /* 0x0000c802ff0075a7 */ /* 0x000ea40008001107 */
[----:B--2---:R-:W-:Y:S05]  /*4270*/  @!P0 BRA `(.L_x_75) ;  /* 0x0000004800b88947 */ /* 0x004fea0003800000 */
.L_x_74:
[----:B------:R-:W-:Y:S02]  /*4280*/  R2UR UR35, R15 ;  /* 0x000000000f2372ca */ /* 0x000fe400000e0000 */
[----:B------:R-:W-:Y:S02]  /*4290*/  R2UR UR34, R14 ;  /* 0x000000000e2272ca */ /* 0x000fe400000e0000 */
[----:B------:R-:W-:Y:S02]  /*42a0*/  ISETP.NE.U32.AND P2, PT, RZ, UR4, PT ;  /* 0x00000004ff007c0c */ /* 0x000fe4000bf45070 */
[----:B------:R-:W-:Y:S02]  /*42b0*/  SHF.L.U32 R14, R30, 0x1f, RZ ;  /* 0x0000001f1e0e7819 */ /* 0x000fe400000006ff */
[----:B------:R-:W-:Y:S05]  /*42c0*/  ISETP.NE.AND.EX P2, PT, RZ, UR5, PT, P2 ;  /* 0x00000005ff007c0c */ /* 0x000fea000bf45320 */
[----:B------:R-:W-:Y:S02]  /*42d0*/  USHF.L.U32 UR35, UR35, 0x6, URZ ;  /* 0x0000000623237899 */ /* 0x000fe400080006ff */
[----:B------:R-:W-:Y:S01]  /*42e0*/  USHF.L.U32 UR34, UR34, 0x7, URZ ;  /* 0x0000000722227899 */ /* 0x000fe200080006ff */
[----:B------:R-:W-:Y:S11]  /*42f0*/  BRA.U !UP3, `(.L_x_76) ;  /* 0x000000010b347547 */ /* 0x000ff6000b800000 */
[----:B------:R-:W-:Y:S01]  /*4300*/  UPLOP3.LUT UP0, UPT, UPT, UPT, UP2, 0x80, 0x8 ;  /* 0x000000000008789c */ /* 0x000fe20003f0f020 */
[----:B--2---:R-:W-:Y:S02]  /*4310*/  HFMA2 R0, -RZ, RZ, 0, 5.9604644775390625e-08 ;  /* 0x00000001ff007431 */ /* 0x004fe400000001ff */
[----:B------:R-:W-:Y:S03]  /*4320*/  IMAD.MOV.U32 R64, RZ, RZ, 0x1 ;  /* 0x00000001ff407424 */ /* 0x000fe600078e00ff */
[----:B------:R-:W-:Y:S05]  /*4330*/  PLOP3.LUT P0, PT, PT, PT, UP0, 0x80, 0x8 ;  /* 0x000000000008781c */ /* 0x000fea0003f0f008 */
[----:B------:R-:W2:Y:S01]  /*4340*/  @UP0 LDCU.64 UR10, c[0x0][0x888] ;  /* 0x00011100ff0a07ac */ /* 0x000ea20008000a00 */
[----:B------:R-:W-:Y:S07]  /*4350*/  @UP0 UIMAD UR8, UR36, UR4, URZ ;  /* 0x00000004240802a4 */ /* 0x000fee000f8e02ff */
[----:B------:R-:W-:Y:S01]  /*4360*/  @!P0 PRMT R64, R0, 0x7610, R64 ;  /* 0x0000761000408816 */ /* 0x000fe20000000040 */
[----:B--2---:R-:W-:Y:S03]  /*4370*/  @UP0 UIMAD.WIDE UR10, UR8, 0x4, UR10 ;  /* 0x00000004080a08a5 */ /* 0x004fe6000f8e020a */
[----:B------:R-:W2:Y:S03]  /*4380*/  @!UP0 LDCU UR8, c[0x0][0x880] ;  /* 0x00011000ff0887ac */ /* 0x000ea60008000800 */
[----:B------:R-:W-:Y:S01]  /*4390*/  IMAD.U32 R8, RZ, RZ, UR10 ;  /* 0x0000000aff087e24 */ /* 0x000fe2000f8e00ff */
[----:B------:R-:W-:Y:S05]  /*43a0*/  MOV R9, UR11 ;  /* 0x0000000b00097c02 */ /* 0x000fea0008000f00 */
[----:B------:R3:W5:Y:S02]  /*43b0*/  @P0 LDG.E R35, desc[UR46][R8.64] ;  /* 0x0000002e08230981 */ /* 0x000764000c1e1900 */
[----:B--23--:R-:W-:Y:S07]  /*43c0*/  @!P0 IMAD.U32 R35, RZ, RZ, UR8 ;  /* 0x00000008ff238e24 */ /* 0x00cfee000f8e00ff */
.L_x_76:
[----:B-----5:R-:W-:Y:S01]  /*43d0*/  @!P2 FSETP.EQ.AND P0, PT, R35, RZ, PT ;  /* 0x000000ff2300a20b */ /* 0x020fe20003f02000 */
[----:B------:R-:W-:Y:S01]  /*43e0*/  @!UPT UIADD3 URZ, UPT, UPT, URZ, URZ, URZ ;  /* 0x000000fffffff290 */ /* 0x000fe2000fffe0ff */
[----:B------:R-:W-:Y:S11]  /*43f0*/  @!P2 BRA `(.L_x_77) ;  /* 0x000000000014a947 */ /* 0x000ff60003800000 */
[----:B------:R-:W-:Y:S02]  /*4400*/  LOP3.LUT P2, RZ, R64, 0xff, RZ, 0xc0, !PT ;  /* 0x000000ff40ff7812 */ /* 0x000fe4000784c0ff */
[----:B------:R-:W-:Y:S04]  /*4410*/  PLOP3.LUT P0, PT, PT, PT, UP0, 0x80, 0x8 ;  /* 0x000000000008781c */ /* 0x000fe80003f0f008 */
[----:B------:R-:W-:Y:S07]  /*4420*/  PLOP3.LUT P0, PT, P0, PT, PT, 0x8, 0x80 ;  /* 0x000000000080781c */ /* 0x000fee000070e170 */
[----:B------:R-:W-:Y:S11]  /*4430*/  @P2 FSETP.EQ.AND P0, PT, R35, RZ, PT ;  /* 0x000000ff2300220b */ /* 0x000ff60003f02000 */
[----:B------:R-:W-:Y:S02]  /*4440*/  @!UPT UIADD3 URZ, UPT, UPT, URZ, URZ, URZ ;  /* 0x000000fffffff290 */ /* 0x000fe4000fffe0ff */
.L_x_77:
[----:B------:R-:W3:Y:S01]  /*4450*/  SYNCS.PHASECHK.TRANS64.TRYWAIT P2, [UR7+0xa0], R14 ;  /* 0x0000a00eff0075a7 */ /* 0x000ee20008041107 */
[----:B------:R-:W-:Y:S04]  /*4460*/  ELECT P4, URZ, PT ;  /* 0x0000000000ff782f */ /* 0x000fe80003880000 */
[----:B------:R-:W-:Y:S11]  /*4470*/  PLOP3.LUT P4, PT, P0, P4, PT, 0xf2, 0x2f ;  /* 0x00000000002f781c */ /* 0x000ff60000789e72 */
[----:B------:R-:W-:Y:S02]  /*4480*/  @!UPT UIADD3 URZ, UPT, UPT, URZ, URZ, URZ ;  /* 0x000000fffffff290 */ /* 0x000fe4000fffe0ff */
[----:B-1----:R-:W-:Y:S05]  /*4490*/  @!P4 IADD3 R8, P0, PT, R32, 0x580, RZ ;  /* 0x000005802008c810 */ /* 0x002fea0007f1e0ff */
[----:B--2---:R-:W-:Y:S01]  /*44a0*/  @!P4 IMAD.X R2, RZ, RZ, R33, P0 ;  /* 0x000000ffff02c224 */ /* 0x004fe200000e0621 */
[----:B---3--:R-:W-:Y:S07]  /*44b0*/  @!P2 BRA `(.L_x_78) ;  /* 0x000000480040a947 */ /* 0x008fee0003800000 */
.L_x_173:
[----:B------:R-:W-:Y:S01]  /*44c0*/  @!P4 R2UR UR8, R2 ;  /* 0x000000000208c2ca */ /* 0x000fe200000e0000 */
[----:B------:R-:W-:Y:S01]  /*44d0*/  VOTEU.ALL UP1, P4 ;  /* 0x0000000000ff7886 */ /* 0x000fe20002020000 */
[----:B------:R-:W-:Y:S01]  /*44e0*/  @!P4 R2UR UR9, R8 ;  /* 0x000000000809c2ca */ /* 0x000fe200000e0000 */
[----:B-1----:R-:W-:Y:S01]  /*44f0*/  @!P4 IMAD.MOV.U32 R0, RZ, RZ, 0x2000 ;  /* 0x00002000ff00c424 */ /* 0x002fe200078e00ff */
[----:B------:R-:W-:Y:S01]  /*4500*/  UMOV UR10, 0x0 ;  /* 0x00000000000a7882 */ /* 0x000fe20000000000 */
[----:B------:R-:W-:Y:S01]  /*4510*/  UMOV UR11, 0x10000000 ;  /* 0x10000000000b7882 */ /* 0x000fe20000000000 */
[----:B------:R-:W-:Y:S01]  /*4520*/  @!UP1 UIADD3 UR32, UPT, UPT, UR7, 0x400, URZ ;  /* 0x0000040007209890 */ /* 0x000fe2000fffe0ff */
[----:B------:R-:W-:Y:S06]  /*4530*/  VOTEU.ALL UP1, P4 ;  /* 0x0000000000ff7886 */ /* 0x000fec0002020000 */
[----:B------:R-:W-:Y:S01]  /*4540*/  IMAD.U32 R9, RZ, RZ, UR8 ;  /* 0x00000008ff097e24 */ /* 0x000fe2000f8e00ff */
[----:B------:R-:W-:Y:S01]  /*4550*/  UPRMT UR8, UR37, 0x654, UR33 ;  /* 0x0000065425087896 */ /* 0x000fe20008000021 */
[----:B------:R-:W-:Y:S03]  /*4560*/  IMAD.U32 R8, RZ, RZ, UR9 ;  /* 0x00000009ff087e24 */ /* 0x000fe6000f8e00ff */
[----:B------:R-:W-:Y:S02]  /*4570*/  @!P4 R2UR UR15, R9 ;  /* 0x00000000090fc2ca */ /* 0x000fe400000e0000 */
[----:B------:R-:W-:Y:S02]  /*4580*/  @!P4 R2UR UR14, R8 ;  /* 0x00000000080ec2ca */ /* 0x000fe400000e0000 */
[----:B------:R-:W-:Y:S05]  /*4590*/  @!P4 IADD3 R8, P0, PT, R32, 0x580, RZ ;  /* 0x000005802008c810 */ /* 0x000fea0007f1e0ff */
[----:B------:R-:W-:Y:S06]  /*45a0*/  @!P4 IMAD.X R2, RZ, RZ, R33, P0 ;  /* 0x000000ffff02c224 */ /* 0x000fec00000e0621 */
[----:B------:R1:W-:Y:S01]  /*45b0*/  @!UP1 UTMALDG.3D [UR32], [UR14], desc[UR10] ;  /* 0x00000a200e0095b4 */ /* 0x0003e20008011000 */
[----:B------:R1:W-:Y:S01]  /*45c0*/  @!P4 SYNCS.ARRIVE.TRANS64.RED.A0TR RZ, [UR7+0x80], R0 ;  /* 0x00008000ffffc9a7 */ /* 0x0003e20008300407 */
[----:B------:R-:W-:Y:S01]  /*45d0*/  SYNCS.ARRIVE.TRANS64.RED.A1T0 RZ, [UR8], RZ ;  /* 0x000000ffffff79a7 */ /* 0x000fe20008100408 */
[----:B------:R-:W2:Y:S02]  /*45e0*/  SYNCS.PHASECHK.TRANS64.TRYWAIT P2, [UR7+0xa8], R14 ;  /* 0x0000a80eff0075a7 */ /* 0x000ea40008041107 */
[----:B-12---:R-:W-:Y:S05]  /*45f0*/  @!P2 BRA `(.L_x_79) ;  /* 0x000000480008a947 */ /* 0x006fea0003800000 */
.L_x_175:
[----:B------:R-:W-:Y:S01]  /*4600*/  @!P4 R2UR UR8, R2 ;  /* 0x000000000208c2ca */ /* 0x000fe200000e0000 */
[----:B------:R-:W-:Y:S01]  /*4610*/  VOTEU.ALL UP1, P4 ;  /* 0x0000000000ff7886 */ /* 0x000fe20002020000 */
[----:B------:R-:W-:Y:S01]  /*4620*/  @!P4 R2UR UR9, R8 ;  /* 0x000000000809c2ca */ /* 0x000fe200000e0000 */
[----:B-1----:R-:W-:Y:S01]  /*4630*/  @!P4 IMAD.MOV.U32 R0, RZ, RZ, 0x2000 ;  /* 0x00002000ff00c424 */ /* 0x002fe200078e00ff */
[----:B------:R-:W-:Y:S01]  /*4640*/  UMOV UR10, 0x0 ;  /* 0x00000000000a7882 */ /* 0x000fe20000000000 */
[----:B------:R-:W-:Y:S01]  /*4650*/  UMOV UR11, 0x10000000 ;  /* 0x10000000000b7882 */ /* 0x000fe20000000000 */
[----:B------:R-:W-:Y:S02]  /*4660*/  @!UP1 UIADD3 UR26, UPT, UPT, UR34, 0x20, URZ ;  /* 0x00000020221a9890 */ /* 0x000fe4000fffe0ff */
[----:B------:R-:W-:Y:S01]  /*4670*/  @!UP1 UIADD3 UR24, UPT, UPT, UR7, 0x2400, URZ ;  /* 0x0000240007189890 */ /* 0x000fe2000fffe0ff */
[----:B------:R-:W-:Y:S01]  /*4680*/  VOTEU.ALL UP1, P4 ;  /* 0x0000000000ff7886 */ /* 0x000fe20002020000 */
[----:B------:R-:W-:Y:S01]  /*4690*/  UMOV UR27, UR35 ;  /* 0x00000023001b7c82 */ /* 0x000fe20008000000 */
[----:B------:R-:W-:Y:S02]  /*46a0*/  UMOV UR28, UR36 ;  /* 0x00000024001c7c82 */ /* 0x000fe40008000000 */
        /* <DEDUP_REMOVED lines=12> */
.L_x_177:
[----:B------:R-:W2:Y:S01]  /*4770*/  LDC.64 R12, c[0x0][0xb18] ;  /* 0x0002c600ff0c7b82 */ /* 0x000ea20000000a00 */
[----:B------:R-:W-:Y:S01]  /*4780*/  @!P4 R2UR UR8, R2 ;  /* 0x000000000208c2ca */ /* 0x000fe200000e0000 */
[----:B------:R-:W-:Y:S01]  /*4790*/  VOTEU.ALL UP1, P4 ;  /* 0x0000000000ff7886 */ /* 0x000fe20002020000 */
[----:B------:R-:W-:Y:S01]  /*47a0*/  @!P4 R2UR UR9, R8 ;  /* 0x000000000809c2ca */ /* 0x000fe200000e0000 */
[----:B-1----:R-:W-:Y:S01]  /*47b0*/  @!P4 IMAD.MOV.U32 R0, RZ, RZ, 0x2000 ;  /* 0x00002000ff00c424 */ /* 0x002fe200078e00ff */
[----:B------:R-:W-:Y:S03]  /*47c0*/  UMOV UR10, 0x0 ;  /* 0x00000000000a7882 */ /* 0x000fe60000000000 */
[----:B------:R-:W1:Y:S01]  /*47d0*/  @!P1 LDC R2, c[0x0][0xb0c] ;  /* 0x0002c300ff029b82 */ /* 0x000e620000000800 */
[----:B------:R-:W-:Y:S01]  /*47e0*/  @!UP1 UIADD3 UR18, UPT, UPT, UR34, 0x40, URZ ;  /* 0x0000004022129890 */ /* 0x000fe2000fffe0ff */
[----:B------:R-:W-:Y:S01]  /*47f0*/  @P3 SHF.R.U32.HI R27, RZ, 0x10, R21 ;  /* 0x00000010ff1b3819 */ /* 0x000fe20000011615 */
[----:B------:R-:W-:Y:S01]  /*4800*/  @!UP1 UIADD3 UR16, UPT, UPT, UR7, 0x4400, URZ ;  /* 0x0000440007109890 */ /* 0x000fe2000fffe0ff */
[----:B------:R-:W-:Y:S01]  /*4810*/  VIADD R29, R29, 0x1 ;  /* 0x000000011d1d7836 */ /* 0x000fe20000000000 */
[----:B------:R-:W-:Y:S01]  /*4820*/  VOTEU.ALL UP1, P4 ;  /* 0x0000000000ff7886 */ /* 0x000fe20002020000 */
[----:B------:R-:W-:Y:S01]  /*4830*/  UMOV UR11, 0x10000000 ;  /* 0x10000000000b7882 */ /* 0x000fe20000000000 */
[----:B------:R-:W-:Y:S01]  /*4840*/  UMOV UR19, UR35 ;  /* 0x0000002300137c82 */ /* 0x000fe20008000000 */
[----:B------:R-:W-:Y:S01]  /*4850*/  IMAD.U32 R9, RZ, RZ, UR8 ;  /* 0x00000008ff097e24 */ /* 0x000fe2000f8e00ff */
[----:B------:R-:W-:Y:S01]  /*4860*/  UMOV UR20, UR36 ;  /* 0x0000002400147c82 */ /* 0x000fe20008000000 */
[----:B------:R-:W-:Y:S01]  /*4870*/  IMAD.U32 R8, RZ, RZ, UR9 ;  /* 0x00000009ff087e24 */ /* 0x000fe2000f8e00ff */
[----:B------:R-:W-:Y:S02]  /*4880*/  UPRMT UR8, UR37, 0x654, UR17 ;  /* 0x0000065425087896 */ /* 0x000fe40008000011 */
[----:B------:R-:W-:Y:S02]  /*4890*/  @!P4 R2UR UR15, R9 ;  /* 0x00000000090fc2ca */ /* 0x000fe400000e0000 */
[----:B------:R-:W-:Y:S02]  /*48a0*/  @!P4 R2UR UR14, R8 ;  /* 0x00000000080ec2ca */ /* 0x000fe400000e0000 */
[----:B------:R-:W3:Y:S11]  /*48b0*/  LDC.64 R8, c[0x0][0xb10] ;  /* 0x0002c400ff087b82 */ /* 0x000ef60000000a00 */
[----:B------:R1:W-:Y:S01]  /*48c0*/  @!UP1 UTMALDG.3D [UR16], [UR14], desc[UR10] ;  /* 0x00000a100e0095b4 */ /* 0x0003e20008011000 */
[----:B------:R5:W-:Y:S01]  /*48d0*/  @!P4 SYNCS.ARRIVE.TRANS64.RED.A0TR RZ, [UR7+0x90], R0 ;  /* 0x00009000ffffc9a7 */ /* 0x000be20008300407 */
[C---:B---3--:R-:W-:Y:S01]  /*48e0*/  @!P1 IMAD.HI.U32 R8, R11.reuse, R8, RZ ;  /* 0x000000080b089227 */ /* 0x048fe200078e00ff */
[----:B--2---:R-:W-:Y:S02]  /*48f0*/  @!P1 ISETP.NE.AND P0, PT, R12, 0x1, PT ;  /* 0x000000010c00980c */ /* 0x004fe40003f05270 */
[----:B-1----:R-:W-:Y:S01]  /*4900*/  @!P1 ISETP.NE.AND P2, PT, R2, 0x1, PT ;  /* 0x000000010200980c */ /* 0x002fe20003f45270 */
[----:B------:R-:W-:Y:S01]  /*4910*/  SYNCS.ARRIVE.TRANS64.RED.A1T0 RZ, [UR8], RZ ;  /* 0x000000ffffff79a7 */ /* 0x000fe20008100408 */
[C---:B------:R-:W-:Y:S01]  /*4920*/  @!P1 IMAD.HI.U32 R13, R10.reuse, R13, RZ ;  /* 0x0000000d0a0d9227 */ /* 0x040fe200078e00ff */
[----:B------:R-:W-:Y:S04]  /*4930*/  @!P1 SHF.R.U32.HI R8, RZ, R9, R8 ;  /* 0x00000009ff089219 */ /* 0x000fe80000011608 */
[----:B------:R-:W-:Y:S01]  /*4940*/  @!P1 SEL R8, R11, R8, !P2 ;  /* 0x000000080b089207 */ /* 0x000fe20005000000 */
[----:B------:R-:W1:Y:S01]  /*4950*/  SYNCS.PHASECHK.TRANS64.TRYWAIT P5, [UR7+0xb8], R14 ;  /* 0x0000b80eff0075a7 */ /* 0x000e6200080a1107 */
[----:B-----5:R-:W2:Y:S02]  /*4960*/  @!P1 LDC R0, c[0x0][0xb20] ;  /* 0x0002c800ff009b82 */ /* 0x020ea40000000800 */
[----:B--2---:R-:W-:Y:S04]  /*4970*/  @!P1 SHF.R.U32.HI R0, RZ, R0, R13 ;  /* 0x00000000ff009219 */ /* 0x004fe8000001160d */
[----:B------:R-:W-:Y:S05]  /*4980*/  @!P1 SEL R9, R10, R0, !P0 ;  /* 0x000000000a099207 */ /* 0x000fea0004000000 */
[----:B------:R-:W-:Y:S02]  /*4990*/  @!P1 IMAD.IADD R0, R9, 0x1, -R8 ;  /* 0x0000000109009824 */ /* 0x000fe400078e0a08 */
[----:B------:R-:W-:Y:S02]  /*49a0*/  @!P1 IMAD.IADD R8, R8, 0x1, -R9 ;  /* 0x0000000108089824 */ /* 0x000fe400078e0a09 */
[----:B------:R-:W-:Y:S02]  /*49b0*/  @!P1 IMAD R11, R0, R2, R11 ;  /* 0x00000002000b9224 */ /* 0x000fe400078e020b */
[----:B------:R-:W-:Y:S01]  /*49c0*/  @!P1 IMAD R10, R8, R12, R10 ;  /* 0x0000000c080a9224 */ /* 0x000fe200078e020a */
[----:B-1----:R-:W-:Y:S06]  /*49d0*/  @!P5 BRA `(.L_x_81) ;  /* 0x000000440040d947 */ /* 0x002fec0003800000 */
.L_x_179:
[----:B------:R-:W-:Y:S01]  /*49e0*/  @!P4 IADD3 R2, P0, PT, R32, 0x580, RZ ;  /* 0x000005802002c810 */ /* 0x000fe20007f1e0ff */
[----:B------:R-:W-:Y:S01]  /*49f0*/  VOTEU.ALL UP1, P4 ;  /* 0x0000000000ff7886 */ /* 0x000fe20002020000 */
[----:B------:R-:W-:Y:S01]  /*4a00*/  UMOV UR18, 0x0 ;  /* 0x0000000000127882 */ /* 0x000fe20000000000 */
[----:B------:R-:W-:Y:S01]  /*4a10*/  UMOV UR19, 0x10000000 ;  /* 0x1000000000137882 */ /* 0x000fe20000000000 */
[----:B------:R-:W-:Y:S01]  /*4a20*/  @!P4 R2UR UR9, R2 ;  /* 0x000000000209c2ca */ /* 0x000fe200000e0000 */
[----:B-1----:R-:W-:Y:S01]  /*4a30*/  @!P4 IMAD.X R0, RZ, RZ, R33, P0 ;  /* 0x000000ffff00c224 */ /* 0x002fe200000e0621 */
[----:B------:R-:W-:Y:S01]  /*4a40*/  @!UP1 UIADD3 UR10, UPT, UPT, UR34, 0x60, URZ ;  /* 0x00000060220a9890 */ /* 0x000fe2000fffe0ff */
[----:B------:R-:W-:Y:S01]  /*4a50*/  ISETP.NE.AND P0, PT, R29, 0x2, PT ;  /* 0x000000021d00780c */ /* 0x000fe20003f05270 */
[----:B------:R-:W-:Y:S01]  /*4a60*/  UMOV UR11, UR35 ;  /* 0x00000023000b7c82 */ /* 0x000fe20008000000 */
[----:B------:R-:W-:Y:S01]  /*4a70*/  UMOV UR12, UR36 ;  /* 0x00000024000c7c82 */ /* 0x000fe20008000000 */
[----:B------:R-:W-:Y:S01]  /*4a80*/  @!P4 R2UR UR8, R0 ;  /* 0x000000000008c2ca */ /* 0x000fe200000e0000 */
[----:B------:R-:W-:Y:S01]  /*4a90*/  IMAD.IADD R14, R10, 0x1, R62 ;  /* 0x000000010a0e7824 */ /* 0x000fe200078e023e */
[----:B------:R-:W-:Y:S01]  /*4aa0*/  @P3 R2UR UR36, R27 ;  /* 0x000000001b2432ca */ /* 0x000fe200000e0000 */
[----:B------:R-:W-:Y:S01]  /*4ab0*/  IMAD.IADD R15, R11, 0x1, R63 ;  /* 0x000000010b0f7824 */ /* 0x000fe200078e023f */
[----:B------:R-:W-:Y:S02]  /*4ac0*/  SEL R0, RZ, 0x1, P0 ;  /* 0x00000001ff007807 */ /* 0x000fe40000000000 */
[----:B------:R-:W-:Y:S01]  /*4ad0*/  LOP3.LUT R30, R30, 0x1, RZ, 0x3c, !PT ;  /* 0x000000011e1e7812 */ /* 0x000fe200078e3cff */
[----:B------:R-:W-:Y:S01]  /*4ae0*/  IMAD.U32 R8, RZ, RZ, UR9 ;  /* 0x00000009ff087e24 */ /* 0x000fe2000f8e00ff */
[----:B------:R-:W-:Y:S01]  /*4af0*/  @!UP1 UIADD3 UR9, UPT, UPT, UR7, 0x98, URZ ;  /* 0x0000009807099890 */ /* 0x000fe2000fffe0ff */
[----:B------:R-:W-:Y:S02]  /*4b00*/  LOP3.LUT R28, R28, R0, RZ, 0x3c, !PT ;  /* 0x000000001c1c7212 */ /* 0x000fe400078e3cff */
[----:B------:R-:W-:Y:S02]  /*4b10*/  SEL R29, R29, RZ, P0 ;  /* 0x000000ff1d1d7207 */ /* 0x000fe40000000000 */
[----:B------:R-:W-:Y:S01]  /*4b20*/  IMAD.U32 R9, RZ, RZ, UR8 ;  /* 0x00000008ff097e24 */ /* 0x000fe2000f8e00ff */
[----:B------:R-:W-:Y:S01]  /*4b30*/  @!P4 R2UR UR14, R8 ;  /* 0x00000000080ec2ca */ /* 0x000fe200000e0000 */
[----:B------:R-:W-:Y:S01]  /*4b40*/  @!UP1 UIADD3 UR8, UPT, UPT, UR7, 0x6400, URZ ;  /* 0x0000640007089890 */ /* 0x000fe2000fffe0ff */
[----:B------:R-:W-:Y:S02]  /*4b50*/  VOTEU.ALL UP1, P4 ;  /* 0x0000000000ff7886 */ /* 0x000fe40002020000 */
[----:B------:R-:W-:Y:S11]  /*4b60*/  @!P4 R2UR UR15, R9 ;  /* 0x00000000090fc2ca */ /* 0x000ff600000e0000 */
[----:B------:R-:W-:Y:S02]  /*4b70*/  @!UPT UIADD3 URZ, UPT, UPT, URZ, URZ, URZ ;  /* 0x000000fffffff290 */ /* 0x000fe4000fffe0ff */
[----:B------:R2:W-:Y:S01]  /*4b80*/  @!UP1 UTMALDG.3D [UR8], [UR14], desc[UR18] ;  /* 0x000012080e0095b4 */ /* 0x0005e20008011000 */
[----:B------:R2:W-:Y:S01]  /*4b90*/  @!P4 SYNCS.ARRIVE.TRANS64.RED.A0TR RZ, [UR7+0x98], R25 ;  /* 0x00009819ffffc9a7 */ /* 0x0005e20008300407 */
[----:B------:R-:W-:Y:S01]  /*4ba0*/  UPLOP3.LUT UP1, UPT, UPT, UPT, UPT, 0x80, 0x8 ;  /* 0x000000000008789c */ /* 0x000fe20003f2f070 */
[----:B------:R-:W-:Y:S01]  /*4bb0*/  SYNCS.ARRIVE.TRANS64.RED.A1T0 RZ, [UR13], RZ ;  /* 0x000000ffffff79a7 */ /* 0x000fe2000810040d */
[----:B------:R-:W-:Y:S09]  /*4bc0*/  @P3 BRA `(.L_x_82) ;  /* 0xfffffff000a03947 */ /* 0x000ff2000383ffff */
[----:B------:R-:W-:-:S04]  /*4bd0*/  SHF.L.U32 R2, R30, 0x1f, RZ ;  /* 0x0000001f1e027819 */ /* 0x000fc800000006ff */
[----:B------:R-:W1:Y:S02]  /*4be0*/  SYNCS.PHASECHK.TRANS64.TRYWAIT P0, [UR7+0xa0], R2 ;  /* 0x0000a002ff0075a7 */ /* 0x000e640008001107 */
[----:B-1----:R-:W-:Y:S05]  /*4bf0*/  @!P0 BRA `(.L_x_83) ;  /* 0x0000004000d08947 */ /* 0x002fea0003800000 */
.L_x_181:
[----:B------:R-:W3:Y:S02]  /*4c00*/  SYNCS.PHASECHK.TRANS64.TRYWAIT P0, [UR7+0xa8], R2 ;  /* 0x0000a802ff0075a7 */ /* 0x000ee40008001107 */
[----:B---3--:R-:W-:Y:S05]  /*4c10*/  @!P0 BRA `(.L_x_84) ;  /* 0x0000004000e08947 */ /* 0x008fea0003800000 */
.L_x_183:
[----:B------:R-:W3:Y:S02]  /*4c20*/  SYNCS.PHASECHK.TRANS64.TRYWAIT P0, [UR7+0xb0], R2 ;  /* 0x0000b002ff0075a7 */ /* 0x000ee40008001107 */
[----:B---3--:R-:W-:Y:S05]  /*4c30*/  @!P0 BRA `(.L_x_85) ;  /* 0x0000004000f08947 */ /* 0x008fea0003800000 */
.L_x_185:
[----:B-1----:R-:W-:-:S07]  /*4c40*/  MOV R0, UR7 ;  /* 0x0000000700007c02 */ /* 0x002fce0008000f00 */
.L_x_86:
[----:B-1----:R-:W-:-:S04]  /*4c50*/  SHF.L.U32 R2, R30, 0x1f, RZ ;  /* 0x0000001f1e027819 */ /* 0x002fc800000006ff */
[----:B------:R1:W3:Y:S03]  /*4c60*/  SYNCS.PHASECHK.TRANS64.TRYWAIT P0, [R0+URZ+0xb8], R2 ;  /* 0x0000b802000075a7 */ /* 0x0002e600080011ff */
[----:B---3--:R-:W-:Y:S05]  /*4c70*/  @!P0 NANOSLEEP.SYNCS 0x989680 ;  /* 0x009896800000895d */ /* 0x008fea0003900000 */
[----:B------:R-:W3:Y:S02]  /*4c80*/  @!P0 SYNCS.PHASECHK.TRANS64 P0, [R0+URZ+0xb8], R2 ;  /* 0x0000b802000085a7 */ /* 0x000ee400080010ff */
[----:B--23--:R-:W-:Y:S05]  /*4c90*/  @P0 EXIT ;  /* 0x000000000000094d */ /* 0x00cfea0003800000 */
[----:B------:R-:W-:Y:S05]  /*4ca0*/  BRA `(.L_x_86) ;  /* 0xfffffffc00e87947 */ /* 0x000fea000383ffff */
.L_x_71:
[----:B------:R-:W-:-:S06]  /*4cb0*/  UISETP.GE.AND UP1, UPT, UR8, 0x4, UPT ;  /* 0x000000040800788c */ /* 0x000fcc000bf26270 */
[----:B------:R-:W-:-:S13]  /*4cc0*/  PLOP3.LUT P0, PT, PT, PT, UP1, 0x80, 0x8 ;  /* 0x000000000008781c */ /* 0x000fda0003f0f018 */
[----:B------:R-:W-:Y:S05]  /*4cd0*/  @!P0 EXIT ;  /* 0x000000000000894d */ /* 0x000fea0003800000 */
[----:B------:R-:W-:Y:S01]  /*4ce0*/  BAR.SYNC.DEFER_BLOCKING 0x6, 0xa0 ;  /* 0x0182800000007b1d */ /* 0x000fe20000010000 */
[C---:B------:R-:W-:Y:S01]  /*4cf0*/  IMAD.SHL.U32 R4, R77.reuse, 0x20, RZ ;  /* 0x000000204d047824 */ /* 0x040fe200078e00ff */
[C---:B------:R-:W-:Y:S01]  /*4d00*/  R2P PR, R77.reuse, 0x6 ;  /* 0x000000064d007804 */ /* 0x040fe20000000000 */
[C---:B------:R-:W-:Y:S01]  /*4d10*/  IMAD.SHL.U32 R68, R77.reuse, 0x4, RZ ;  /* 0x000000044d447824 */ /* 0x040fe200078e00ff */
[----:B------:R-:W-:Y:S01]  /*4d20*/  CS2R R72, SRZ ;  /* 0x0000000000487805 */ /* 0x000fe2000001ff00 */
[C---:B------:R-:W-:Y:S01]  /*4d30*/  IMAD.U32 R32, R77.reuse, 0x10000, RZ ;  /* 0x000100004d207824 */ /* 0x040fe200078e00ff */
[----:B------:R-:W-:Y:S02]  /*4d40*/  UMOV UR48, 0x400 ;  /* 0x0000040000307882 */ /* 0x000fe40000000000 */
[----:B------:R-:W1:Y:S01]  /*4d50*/  LDC R67, c[0x0][0x370] ;  /* 0x0000dc00ff437b82 */ /* 0x000e620000000800 */
[----:B------:R-:W-:Y:S01]  /*4d60*/  ULEA UR48, UR37, UR48, 0x18 ;  /* 0x0000003025307291 */ /* 0x000fe2000f8ec0ff */
[C---:B------:R-:W-:Y:S01]  /*4d70*/  LOP3.LUT R3, R4.reuse, 0xe0, RZ, 0xc0, !PT ;  /* 0x000000e004037812 */ /* 0x040fe200078ec0ff */
[----:B------:R-:W-:Y:S01]  /*4d80*/  IMAD.SHL.U32 R2, R77, 0x10, RZ ;  /* 0x000000104d027824 */ /* 0x000fe200078e00ff */
[----:B------:R-:W-:Y:S01]  /*4d90*/  LOP3.LUT R4, R4, 0x100, RZ, 0xc0, !PT ;  /* 0x0000010004047812 */ /* 0x000fe200078ec0ff */
[----:B------:R-:W-:Y:S01]  /*4da0*/  UIADD3 UR4, UPT, UPT, UR48, 0x400, URZ ;  /* 0x0000040030047890 */ /* 0x000fe2000fffe0ff */
[----:B------:R-:W-:Y:S01]  /*4db0*/  LOP3.LUT R68, R3, 0x1c, R68, 0xf8, !PT ;  /* 0x0000001c03447812 */ /* 0x000fe200078ef844 */
[----:B------:R-:W-:Y:S01]  /*4dc0*/  IMAD.MOV.U32 R76, RZ, RZ, 0x10 ;  /* 0x00000010ff4c7424 */ /* 0x000fe200078e00ff */
[----:B------:R-:W2:Y:S01]  /*4dd0*/  LDC R28, c[0x0][0xb0c] ;  /* 0x0002c300ff1c7b82 */ /* 0x000ea20000000800 */
[----:B------:R-:W-:Y:S01]  /*4de0*/  SHF.R.U32.HI R3, RZ, 0x2, R77 ;  /* 0x00000002ff037819 */ /* 0x000fe2000001164d */
[----:B------:R-:W-:Y:S01]  /*4df0*/  IMAD.MOV.U32 R75, RZ, RZ, 0x20 ;  /* 0x00000020ff4b7424 */ /* 0x000fe200078e00ff */
[----:B------:R-:W-:Y:S01]  /*4e00*/  LOP3.LUT R32, R32, 0x600000, RZ, 0xc0, !PT ;  /* 0x0060000020207812 */ /* 0x000fe200078ec0ff */
[----:B------:R-:W-:Y:S01]  /*4e10*/  IMAD.MOV.U32 R74, RZ, RZ, 0x1 ;  /* 0x00000001ff4a7424 */ /* 0x000fe200078e00ff */
[----:B------:R-:W-:Y:S01]  /*4e20*/  LOP3.LUT R2, R4, 0x600, R2, 0xf8, !PT ;  /* 0x0000060004027812 */ /* 0x000fe200078ef802 */
[----:B------:R-:W-:Y:S01]  /*4e30*/  IMAD.MOV.U32 R31, RZ, RZ, RZ ;  /* 0x000000ffff1f7224 */ /* 0x000fe200078e00ff */
[----:B------:R-:W-:Y:S01]  /*4e40*/  LOP3.LUT R68, R68, 0x4, R3, 0x78, !PT ;  /* 0x0000000444447812 */ /* 0x000fe200078e7803 */
[----:B------:R-:W4:Y:S01]  /*4e50*/  LDC R65, c[0x0][0xb20] ;  /* 0x0002c800ff417b82 */ /* 0x000f220000000800 */
[----:B------:R-:W3:Y:S01]  /*4e60*/  LDS R0, [UR48+0x180] ;  /* 0x00018030ff007984 */ /* 0x000ee20008000800 */
[----:B------:R-:W-:Y:S01]  /*4e70*/  LOP3.LUT R77, R77, 0x60, RZ, 0xc0, !PT ;  /* 0x000000604d4d7812 */ /* 0x000fe200078ec0ff */
[----:B------:R-:W-:Y:S01]  /*4e80*/  IMAD.MOV.U32 R80, RZ, RZ, RZ ;  /* 0x000000ffff507224 */ /* 0x000fe200078e00ff */
[----:B------:R-:W-:Y:S01]  /*4e90*/  LOP3.LUT R68, R2, R68, RZ, 0xfc, !PT ;  /* 0x0000004402447212 */ /* 0x000fe200078efcff */
[----:B------:R-:W-:Y:S01]  /*4ea0*/  IMAD.U32 R70, RZ, RZ, UR4 ;  /* 0x00000004ff467e24 */ /* 0x000fe2000f8e00ff */
[----:B------:R-:W-:Y:S01]  /*4eb0*/  SEL R76, R76, 0xfffffff0, !P2 ;  /* 0xfffffff04c4c7807 */ /* 0x000fe20005000000 */
[----:B------:R-:W1:Y:S01]  /*4ec0*/  LDCU.64 UR52, c[0x0][0x348] ;  /* 0x00006900ff3477ac */ /* 0x000e620008000a00 */
[----:B------:R-:W1:Y:S01]  /*4ed0*/  LDC R27, c[0x0][0xb30] ;  /* 0x0002cc00ff1b7b82 */ /* 0x000e620000000800 */
[----:B------:R-:W-:Y:S01]  /*4ee0*/  SEL R75, R75, 0xffffffe0, !P1 ;  /* 0xffffffe04b4b7807 */ /* 0x000fe20004800000 */
[----:B------:R-:W1:Y:S01]  /*4ef0*/  LDCU.64 UR38, c[0x0][0x888] ;  /* 0x00011100ff2677ac */ /* 0x000e620008000a00 */
[----:B------:R-:W1:Y:S05]  /*4f00*/  LDCU.64 UR44, c[0x0][0x890] ;  /* 0x00011200ff2c77ac */ /* 0x000e6a0008000a00 */
[----:B------:R-:W1:Y:S01]  /*4f10*/  LDC.64 R60, c[0x0][0xb10] ;  /* 0x0002c400ff3c7b82 */ /* 0x000e620000000a00 */
[----:B------:R-:W-:Y:S01]  /*4f20*/  UMOV UR49, URZ ;  /* 0x000000ff00317c82 */ /* 0x000fe20008000000 */
[----:B------:R-:W-:-:S06]  /*4f30*/  UMOV UR51, URZ ;  /* 0x000000ff00337c82 */ /* 0x000fcc0008000000 */
[----:B------:R-:W1:Y:S08]  /*4f40*/  LDC.64 R24, c[0x0][0xb18] ;  /* 0x0002c600ff187b82 */ /* 0x000e700000000a00 */
[----:B------:R-:W1:Y:S08]  /*4f50*/  LDC.64 R22, c[0x0][0xb28] ;  /* 0x0002ca00ff167b82 */ /* 0x000e700000000a00 */
[----:B------:R-:W1:Y:S01]  /*4f60*/  LDC.64 R58, c[0x0][0x8b0] ;  /* 0x00022c00ff3a7b82 */ /* 0x000e620000000a00 */
[----:B---3--:R-:W-:-:S07]  /*4f70*/  IMAD.IADD R32, R0, 0x1, R32 ;  /* 0x0000000100207824 */ /* 0x008fce00078e0220 */
[----:B------:R-:W3:Y:S08]  /*4f80*/  LDC.64 R56, c[0x0][0x8a8] ;  /* 0x00022a00ff387b82 */ /* 0x000ef00000000a00 */
[----:B--2-4-:R-:W1:Y:S02]  /*4f90*/  LDC R66, c[0x0][0x374] ;  /* 0x0000dd00ff427b82 */ /* 0x014e640000000800 */
.L_x_130:
[----:B------:R-:W-:Y:S02]  /*4fa0*/  LEA R0, R80, UR48, 0x3 ;  /* 0x0000003050007c11 */ /* 0x000fe4000f8e18ff */
[----:B------:R-:W-:Y:S02]  /*4fb0*/  SHF.L.U32 R2, R72, 0x1f, RZ ;  /* 0x0000001f48027819 */ /* 0x000fe400000006ff */
[----:B------:R-:W-:Y:S02]  /*4fc0*/  LEA R16, R80, UR48, 0x4 ;  /* 0x0000003050107c11 */ /* 0x000fe4000f8e20ff */
[----:B------:R-:W2:Y:S02]  /*4fd0*/  SYNCS.PHASECHK.TRANS64.TRYWAIT P0, [R0+URZ+0xd0], R2 ;  /* 0x0000d002000075a7 */ /* 0x000ea400080011ff */
[----:B--2---:R-:W-:Y:S05]  /*4fe0*/  @!P0 BRA `(.L_x_87) ;  /* 0x00000040001c8947 */ /* 0x004fea0003800000 */
.L_x_186:
[----:B------:R-:W4:Y:S01]  /*4ff0*/  LDC.64 R10, c[0x0][0xb10] ;  /* 0x0002c400ff0a7b82 */ /* 0x000f220000000a00 */
[----:B------:R-:W3:Y:S01]  /*5000*/  LDS.128 R16, [R16+0x160] ;  /* 0x0001600010107984 */ /* 0x000ee20000000c00 */
[----:B-1----:R-:W-:Y:S01]  /*5010*/  ISETP.NE.AND P1, PT, R27, 0x1, PT ;  /* 0x000000011b00780c */ /* 0x002fe20003f25270 */
[----:B--2---:R-:W-:Y:S01]  /*5020*/  VIADD R0, R0, 0xe0 ;  /* 0x000000e000007836 */ /* 0x004fe20000000000 */
[----:B------:R-:W-:Y:S04]  /*5030*/  ISETP.GE.AND P0, PT, R26, 0x1, PT ;  /* 0x000000011a00780c */ /* 0x000fe80003f06270 */
[----:B------:R-:W1:Y:S01]  /*5040*/  LDC.64 R8, c[0x0][0xb18] ;  /* 0x0002c600ff087b82 */ /* 0x000e620000000a00 */
[----:B------:R-:W-:Y:S01]  /*5050*/  PRMT R0, RZ, 0x654, R0 ;  /* 0x00000654ff007816 */ /* 0x000fe20000000000 */
[----:B------:R-:W-:Y:S01]  /*5060*/  @!PT LDS RZ, [RZ] ;  /* 0x00000000fffff984 */ /* 0x000fe20000000800 */
[----:B------:R-:W-:Y:S01]  /*5070*/  @!PT LDS RZ, [RZ] ;  /* 0x00000000fffff984 */ /* 0x000fe20000000800 */
[----:B------:R-:W-:Y:S01]  /*5080*/  @!PT LDS RZ, [RZ] ;  /* 0x00000000fffff984 */ /* 0x000fe20000000800 */
[----:B------:R-:W-:Y:S01]  /*5090*/  @!PT LDS RZ, [RZ] ;  /* 0x00000000fffff984 */ /* 0x000fe20000000800 */
[----:B------:R2:W-:Y:S06]  /*50a0*/  MEMBAR.ALL.CTA ;  /* 0x0000000000007992 */ /* 0x0005ec0000008000 */
[----:B--2---:R-:W2:Y:S01]  /*50b0*/  FENCE.VIEW.ASYNC.S ;  /* 0x00000000000073c6 */ /* 0x004ea20000000000 */
[----:B------:R-:W1:Y:S08]  /*50c0*/  @!P1 LDC R12, c[0x0][0xb20] ;  /* 0x0002c800ff0c9b82 */ /* 0x000e700000000800 */
[----:B------:R-:W1:Y:S01]  /*50d0*/  @!P1 LDC R7, c[0x0][0xb0c] ;  /* 0x0002c300ff079b82 */ /* 0x000e620000000800 */
[----:B--2---:R2:W-:Y:S01]  /*50e0*/  SYNCS.ARRIVE.TRANS64.RED.A1T0 RZ, [R0+URZ], RZ ;  /* 0x000000ff00ff79a7 */ /* 0x0045e200081004ff */
[----:B---3--:R-:W-:Y:S04]  /*50f0*/  LOP3.LUT P4, RZ, R18, 0x1, RZ, 0xc0, !PT ;  /* 0x0000000112ff7812 */ /* 0x008fe8000788c0ff */
[----:B------:R-:W-:Y:S09]  /*5100*/  P2R R78, PR, RZ, 0x10 ;  /* 0x00000010ff4e7803 */ /* 0x000ff20000000000 */
[----:B------:R-:W-:Y:S02]  /*5110*/  @P4 MOV R30, R16 ;  /* 0x00000010001e4202 */ /* 0x000fe40000000f00 */
[----:B------:R-:W-:Y:S01]  /*5120*/  @P4 LOP3.LUT R29, R17, 0xffff, RZ, 0xc0, !PT ;  /* 0x0000ffff111d4812 */ /* 0x000fe200078ec0ff */
[----:B--2-4-:R-:W-:Y:S06]  /*5130*/  @!P0 BRA `(.L_x_88) ;  /* 0x0000000000a48947 */ /* 0x014fec0003800000 */
[----:B------:R-:W-:Y:S01]  /*5140*/  IMAD.HI.U32 R0, R66, R25, RZ ;  /* 0x0000001942007227 */ /* 0x000fe200078e00ff */
[----:B------:R-:W-:Y:S02]  /*5150*/  ISETP.NE.AND P0, PT, R24, 0x1, PT ;  /* 0x000000011800780c */ /* 0x000fe40003f05270 */
[----:B------:R-:W-:Y:S01]  /*5160*/  ISETP.NE.AND P2, PT, R26, 0x1, PT ;  /* 0x000000011a00780c */ /* 0x000fe20003f45270 */
[----:B------:R-:W-:Y:S01]  /*5170*/  IMAD.HI.U32 R4, R67, R60, RZ ;  /* 0x0000003c43047227 */ /* 0x000fe200078e00ff */
[----:B------:R-:W-:Y:S02]  /*5180*/  SHF.R.U32.HI R0, RZ, R65, R0 ;  /* 0x00000041ff007219 */ /* 0x000fe40000011600 */
[----:B------:R-:W-:Y:S01]  /*5190*/  ISETP.NE.AND P3, PT, R28, 0x1, PT ;  /* 0x000000011c00780c */ /* 0x000fe20003f65270 */
[----:B------:R-:W-:Y:S01]  /*51a0*/  IMAD.HI.U32 R6, R29, R25, RZ ;  /* 0x000000191d067227 */ /* 0x000fe200078e00ff */
[-C--:B------:R-:W-:Y:S02]  /*51b0*/  SHF.R.U32.HI R4, RZ, R61.reuse, R4 ;  /* 0x0000003dff047219 */ /* 0x080fe40000011604 */
[----:B------:R-:W-:Y:S01]  /*51c0*/  SEL R0, R66, R0, !P0 ;  /* 0x0000000042007207 */ /* 0x000fe20004000000 */
[----:B------:R-:W-:Y:S01]  /*51d0*/  IMAD.HI.U32 R5, R30, R60, RZ ;  /* 0x0000003c1e057227 */ /* 0x000fe200078e00ff */
[----:B------:R-:W-:Y:S03]  /*51e0*/  SEL R4, R67, R4, !P3 ;  /* 0x0000000443047207 */ /* 0x000fe60005800000 */
[-C--:B------:R-:W-:Y:S01]  /*51f0*/  IMAD.HI.U32 R3, R0, R22.reuse, RZ ;  /* 0x0000001600037227 */ /* 0x080fe200078e00ff */
[----:B------:R-:W-:Y:S03]  /*5200*/  SHF.R.U32.HI R5, RZ, R61, R5 ;  /* 0x0000003dff057219 */ /* 0x000fe60000011605 */
[----:B------:R-:W-:Y:S01]  /*5210*/  IMAD.HI.U32 R2, R4, R22, RZ ;  /* 0x0000001604027227 */ /* 0x000fe200078e00ff */
[----:B------:R-:W-:Y:S02]  /*5220*/  @P2 SHF.R.U32.HI R0, RZ, R23, R3 ;  /* 0x00000017ff002219 */ /* 0x000fe40000011603 */
[----:B------:R-:W-:Y:S02]  /*5230*/  SHF.R.U32.HI R3, RZ, R65, R6 ;  /* 0x00000041ff037219 */ /* 0x000fe40000011606 */
[----:B------:R-:W-:Y:S01]  /*5240*/  @P2 SHF.R.U32.HI R4, RZ, R23, R2 ;  /* 0x00000017ff042219 */ /* 0x000fe20000011602 */
[----:B------:R-:W-:Y:S01]  /*5250*/  IMAD R0, R26, R0, RZ ;  /* 0x000000001a007224 */ /* 0x000fe200078e02ff */
[----:B------:R-:W-:Y:S02]  /*5260*/  SEL R3, R29, R3, !P0 ;  /* 0x000000031d037207 */ /* 0x000fe40004000000 */
[----:B------:R-:W-:Y:S01]  /*5270*/  SEL R2, R30, R5, !P3 ;  /* 0x000000051e027207 */ /* 0x000fe20005800000 */
[----:B------:R-:W-:Y:S01]  /*5280*/  IMAD R5, R26, R4, RZ ;  /* 0x000000041a057224 */ /* 0x000fe200078e02ff */
[C---:B------:R-:W-:Y:S01]  /*5290*/  ISETP.GE.AND P0, PT, R3.reuse, R0, PT ;  /* 0x000000000300720c */ /* 0x040fe20003f06270 */
[C---:B------:R-:W-:Y:S03]  /*52a0*/  IMAD.HI.U32 R0, R3.reuse, R22, RZ ;  /* 0x0000001603007227 */ /* 0x040fe600078e00ff */
[C---:B------:R-:W-:Y:S02]  /*52b0*/  ISETP.GE.OR P0, PT, R2.reuse, R5, P0 ;  /* 0x000000050200720c */ /* 0x040fe40000706670 */
[----:B------:R-:W-:Y:S04]  /*52c0*/  SHF.R.U32.HI R0, RZ, R23, R0 ;  /* 0x00000017ff007219 */ /* 0x000fe80000011600 */
[C---:B------:R-:W-:Y:S05]  /*52d0*/  SEL R6, R3.reuse, R0, !P2 ;  /* 0x0000000003067207 */ /* 0x040fea0005000000 */
        /* <DEDUP_REMOVED lines=14> */
[----:B------:R-:W-:Y:S07]  /*53c0*/  IMAD R29, R3, R24, R29 ;  /* 0x00000018031d7224 */ /* 0x000fee00078e021d */
.L_x_88:
[----:B-1----:R-:W-:Y:S01]  /*53d0*/  @!P1 ISETP.NE.AND P0, PT, R8, 0x1, PT ;  /* 0x000000010800980c */ /* 0x002fe20003f05270 */
[----:B------:R-:W-:Y:S01]  /*53e0*/  @!P1 IMAD.HI.U32 R2, R29, R9, RZ ;  /* 0x000000091d029227 */ /* 0x000fe200078e00ff */
[----:B------:R-:W-:Y:S01]  /*53f0*/  R2UR UR42, R15 ;  /* 0x000000000f2a72ca */ /* 0x000fe200000e0000 */
[----:B------:R-:W-:Y:S01]  /*5400*/  BSSY.RECONVERGENT B6, `(.L_x_89) ;  /* 0x0000031000067945 */ /* 0x000fe20003800200 */
[----:B------:R-:W-:Y:S01]  /*5410*/  R2UR UR41, R14 ;  /* 0x000000000e2972ca */ /* 0x000fe200000e0000 */
[----:B------:R-:W-:Y:S01]  /*5420*/  @!P1 IMAD.HI.U32 R0, R30, R10, RZ ;  /* 0x0000000a1e009227 */ /* 0x000fe200078e00ff */
[----:B------:R-:W-:Y:S02]  /*5430*/  @!P1 SHF.R.U32.HI R2, RZ, R12, R2 ;  /* 0x0000000cff029219 */ /* 0x000fe40000011602 */
[----:B------:R-:W-:Y:S01]  /*5440*/  @!P1 ISETP.NE.AND P2, PT, R7, 0x1, PT ;  /* 0x000000010700980c */ /* 0x000fe20003f45270 */
[----:B------:R-:W-:Y:S01]  /*5450*/  VIADD R80, R80, 0x1 ;  /* 0x0000000150507836 */ /* 0x000fe20000000000 */
[----:B------:R-:W-:Y:S02]  /*5460*/  @!P1 SEL R2, R29, R2, !P0 ;  /* 0x000000021d029207 */ /* 0x000fe40004000000 */
[----:B------:R-:W-:Y:S02]  /*5470*/  @!P1 SHF.R.U32.HI R0, RZ, R11, R0 ;  /* 0x0000000bff009219 */ /* 0x000fe40000011600 */
[----:B------:R-:W-:Y:S01]  /*5480*/  LOP3.LUT P0, RZ, R70, 0x3f0, RZ, 0xc0, !PT ;  /* 0x000003f046ff7812 */ /* 0x000fe2000780c0ff */
[----:B------:R-:W-:Y:S01]  /*5490*/  USHF.L.U32 UR42, UR42, 0x6, URZ ;  /* 0x000000062a2a7899 */ /* 0x000fe200080006ff */
[----:B------:R-:W-:Y:S01]  /*54a0*/  @!P1 SEL R3, R30, R0, !P2 ;  /* 0x000000001e039207 */ /* 0x000fe20005000000 */
[----:B------:R-:W-:Y:S01]  /*54b0*/  USHF.L.U32 UR41, UR41, 0x7, URZ ;  /* 0x0000000729297899 */ /* 0x000fe200080006ff */
[----:B------:R-:W-:Y:S03]  /*54c0*/  @P4 SHF.R.U32.HI R71, RZ, 0x10, R17 ;  /* 0x00000010ff474819 */ /* 0x000fe60000011611 */
[----:B------:R-:W-:Y:S02]  /*54d0*/  @!P1 IMAD.IADD R0, R2, 0x1, -R3 ;  /* 0x0000000102009824 */ /* 0x000fe400078e0a03 */
[----:B------:R-:W-:Y:S02]  /*54e0*/  @!P1 IMAD.IADD R2, R3, 0x1, -R2 ;  /* 0x0000000103029824 */ /* 0x000fe400078e0a02 */
[----:B------:R-:W-:Y:S02]  /*54f0*/  @!P1 IMAD R30, R0, R7, R30 ;  /* 0x00000007001e9224 */ /* 0x000fe400078e021e */
[----:B------:R-:W-:Y:S01]  /*5500*/  @!P1 IMAD R29, R2, R8, R29 ;  /* 0x00000008021d9224 */ /* 0x000fe200078e021d */
[----:B------:R-:W-:Y:S06]  /*5510*/  @!P0 BRA `(.L_x_90) ;  /* 0x00000000007c8947 */ /* 0x000fec0003800000 */
[----:B------:R-:W1:Y:S01]  /*5520*/  LDCU.64 UR8, c[0x4][0x80] ;  /* 0x01001000ff0877ac */ /* 0x000e620008000a00 */
[----:B------:R-:W-:Y:S01]  /*5530*/  MOV R2, 0x0 ;  /* 0x0000000000027802 */ /* 0x000fe20000000f00 */
[----:B------:R-:W-:Y:S02]  /*5540*/  HFMA2 R12, -RZ, RZ, 0, 5.9604644775390625e-08 ;  /* 0x00000001ff0c7431 */ /* 0x000fe400000001ff */
[----:B------:R-:W-:Y:S01]  /*5550*/  IMAD.MOV.U32 R8, RZ, RZ, 0x70 ;  /* 0x00000070ff087424 */ /* 0x000fe200078e00ff */
[----:B------:R2:W3:Y:S01]  /*5560*/  LDC.64 R14, c[0x4][R2] ;  /* 0x01000000020e7b82 */ /* 0x0004e20000000a00 */
[----:B------:R-:W4:Y:S01]  /*5570*/  LDCU.64 UR6, c[0x4][0x88] ;  /* 0x01001100ff0677ac */ /* 0x000f220008000a00 */
[----:B------:R-:W-:Y:S01]  /*5580*/  IMAD.MOV.U32 R13, RZ, RZ, RZ ;  /* 0x000000ffff0d7224 */ /* 0x000fe200078e00ff */
[----:B------:R-:W2:Y:S01]  /*5590*/  LDCU.64 UR4, c[0x4][0x8] ;  /* 0x01000100ff0477ac */ /* 0x000ea20008000a00 */
[----:B-1----:R-:W-:Y:S01]  /*55a0*/  MOV R5, UR9 ;  /* 0x0000000900057c02 */ /* 0x002fe20008000f00 */
[----:B------:R-:W-:Y:S01]  /*55b0*/  IMAD.U32 R4, RZ, RZ, UR8 ;  /* 0x00000008ff047e24 */ /* 0x000fe2000f8e00ff */
[----:B----4-:R-:W-:Y:S01]  /*55c0*/  MOV R7, UR7 ;  /* 0x0000000700077c02 */ /* 0x010fe20008000f00 */
[----:B------:R-:W-:Y:S01]  /*55d0*/  IMAD.U32 R6, RZ, RZ, UR6 ;  /* 0x00000006ff067e24 */ /* 0x000fe2000f8e00ff */
[----:B--2---:R-:W-:Y:S01]  /*55e0*/  MOV R11, UR5 ;  /* 0x00000005000b7c02 */ /* 0x004fe20008000f00 */
[----:B------:R-:W-:Y:S02]  /*55f0*/  IMAD.U32 R10, RZ, RZ, UR4 ;  /* 0x00000004ff0a7e24 */ /* 0x000fe4000f8e00ff */
[----:B------:R-:W-:Y:S07]  /*5600*/  LEPC R20, `(.L_x_91) ;  /* 0x000000001014794e */ /* 0x000fee0000000000 */
[----:B---3-5:R-:W-:Y:S05]  /*5610*/  CALL.ABS.NOINC R14 ;  /* 0x000000000e007343 */ /* 0x028fea0003c00000 */
.L_x_91:
[----:B------:R-:W1:Y:S01]  /*5620*/  LDCU.64 UR8, c[0x4][0x80] ;  /* 0x01001000ff0877ac */ /* 0x000e620008000a00 */
[----:B------:R-:W2:Y:S01]  /*5630*/  LDC.64 R2, c[0x4][R2] ;  /* 0x0100000002027b82 */ /* 0x000ea20000000a00 */
[----:B------:R-:W-:Y:S02]  /*5640*/  HFMA2 R12, -RZ, RZ, 0, 5.9604644775390625e-08 ;  /* 0x00000001ff0c7431 */ /* 0x000fe400000001ff */
[----:B------:R-:W-:Y:S02]  /*5650*/  IMAD.MOV.U32 R8, RZ, RZ, 0x70 ;  /* 0x00000070ff087424 */ /* 0x000fe400078e00ff */
[----:B------:R-:W-:Y:S01]  /*5660*/  IMAD.MOV.U32 R13, RZ, RZ, RZ ;  /* 0x000000ffff0d7224 */ /* 0x000fe200078e00ff */
[----:B------:R-:W3:Y:S01]  /*5670*/  LDCU.64 UR6, c[0x4][0x88] ;  /* 0x01001100ff0677ac */ /* 0x000ee20008000a00 */
[----:B------:R-:W4:Y:S01]  /*5680*/  LDCU.64 UR4, c[0x4][0x8] ;  /* 0x01000100ff0477ac */ /* 0x000f220008000a00 */
[----:B-1----:R-:W-:Y:S02]  /*5690*/  MOV R4, UR8 ;  /* 0x0000000800047c02 */ /* 0x002fe40008000f00 */
[----:B------:R-:W-:Y:S02]  /*56a0*/  MOV R5, UR9 ;  /* 0x0000000900057c02 */ /* 0x000fe40008000f00 */
[----:B---3--:R-:W-:Y:S01]  /*56b0*/  MOV R7, UR7 ;  /* 0x0000000700077c02 */ /* 0x008fe20008000f00 */
[----:B------:R-:W-:Y:S01]  /*56c0*/  IMAD.U32 R6, RZ, RZ, UR6 ;  /* 0x00000006ff067e24 */ /* 0x000fe2000f8e00ff */
[----:B----4-:R-:W-:Y:S01]  /*56d0*/  MOV R11, UR5 ;  /* 0x00000005000b7c02 */ /* 0x010fe20008000f00 */
[----:B------:R-:W-:Y:S02]  /*56e0*/  IMAD.U32 R10, RZ, RZ, UR4 ;  /* 0x00000004ff0a7e24 */ /* 0x000fe4000f8e00ff */
[----:B------:R-:W-:Y:S07]  /*56f0*/  LEPC R20, `(.L_x_90) ;  /* 0x000000001014794e */ /* 0x000fee0000000000 */
[----:B--2---:R-:W-:Y:S05]  /*5700*/  CALL.ABS.NOINC R2 ;  /* 0x0000000002007343 */ /* 0x004fea0003c00000 */
.L_x_90:
[----:B------:R-:W-:Y:S05]  /*5710*/  BSYNC.RECONVERGENT B6 ;  /* 0x0000000000067941 */ /* 0x000fea0003800200 */
.L_x_89:
[----:B------:R-:W-:Y:S01]  /*5720*/  ISETP.NE.U32.AND P4, PT, R58, RZ, PT ;  /* 0x000000ff3a00720c */ /* 0x000fe20003f85070 */
[----:B------:R-:W-:Y:S01]  /*5730*/  UISETP.NE.AND UP2, UPT, UR50, URZ, UPT ;  /* 0x000000ff3200728c */ /* 0x000fe2000bf45270 */
[----:B------:R-:W-:Y:S01]  /*5740*/  ISETP.NE.U32.AND P2, PT, RZ, UR38, PT ;  /* 0x00000026ff007c0c */ /* 0x000fe2000bf45070 */
[----:B------:R-:W-:Y:S01]  /*5750*/  UISETP.NE.U32.AND UP1, UPT, UR44, URZ, UPT ;  /* 0x000000ff2c00728c */ /* 0x000fe2000bf25070 */
[----:B------:R-:W-:Y:S01]  /*5760*/  ISETP.NE.AND.EX P4, PT, R59, RZ, PT, P4 ;  /* 0x000000ff3b00720c */ /* 0x000fe20003f85340 */
[----:B------:R-:W-:Y:S01]  /*5770*/  UPLOP3.LUT UP0, UPT, UPT, UPT, UPT, 0x40, 0x4 ;  /* 0x000000000004789c */ /* 0x000fe20003f0e870 */
[----:B------:R-:W-:Y:S01]  /*5780*/  ISETP.NE.AND.EX P2, PT, RZ, UR39, PT, P2 ;  /* 0x00000027ff007c0c */ /* 0x000fe2000bf45320 */
[----:B------:R-:W-:Y:S01]  /*5790*/  UISETP.NE.AND.EX UP1, UPT, UR45, URZ, UPT, UP1 ;  /* 0x000000ff2d00728c */ /* 0x000fe2000bf25310 */
[----:B------:R-:W-:Y:S04]  /*57a0*/  PLOP3.LUT P1, PT, PT, PT, UP2, 0x80, 0x8 ;  /* 0x000000000008781c */ /* 0x000fe80003f2f028 */
[----:B------:R-:W-:Y:S06]  /*57b0*/  @UP2 UPLOP3.LUT UP0, UPT, UPT, UPT, UP1, 0x80, 0x8 ;  /* 0x000000000008289c */ /* 0x000fec0003f0f010 */
[----:B------:R-:W-:Y:S01]  /*57c0*/  PLOP3.LUT P0, PT, PT, PT, UP0, 0x80, 0x8 ;  /* 0x000000000008781c */ /* 0x000fe20003f0f008 */
[----:B------:R-:W-:Y:S01]  /*57d0*/  @!UPT UIADD3 URZ, UPT, UPT, URZ, URZ, URZ ;  /* 0x000000fffffff290 */ /* 0x000fe2000fffe0ff */
[----:B------:R-:W-:Y:S11]  /*57e0*/  BRA.U !UP1, `(.L_x_92) ;  /* 0x0000000109387547 */ /* 0x000ff6000b800000 */
[----:B------:R-:W-:Y:S01]  /*57f0*/  UISETP.NE.U32.AND UP0, UPT, UR38, URZ, UPT ;  /* 0x000000ff2600728c */ /* 0x000fe2000bf05070 */
[----:B------:R-:W-:Y:S02]  /*5800*/  HFMA2 R0, -RZ, RZ, 0, 5.9604644775390625e-08 ;  /* 0x00000001ff007431 */ /* 0x000fe400000001ff */
[----:B------:R-:W-:Y:S01]  /*5810*/  IMAD.MOV.U32 R64, RZ, RZ, 0x1 ;  /* 0x00000001ff407424 */ /* 0x000fe200078e00ff */
[----:B------:R-:W-:Y:S06]  /*5820*/  UISETP.NE.AND.EX UP0, UPT, UR39, URZ, UPT, UP0 ;  /* 0x000000ff2700728c */ /* 0x000fec000bf05300 */
[----:B------:R-:W-:Y:S05]  /*5830*/  PLOP3.LUT P3, PT, PT, PT, UP0, 0x80, 0x8 ;  /* 0x000000000008781c */ /* 0x000fea0003f6f008 */
[----:B------:R-:W1:Y:S01]  /*5840*/  @UP0 LDCU.64 UR6, c[0x0][0x888] ;  /* 0x00011100ff0607ac */ /* 0x000e620008000a00 */
[----:B------:R-:W-:Y:S07]  /*5850*/  @UP0 UIMAD UR4, UR36, UR44, URZ ;  /* 0x0000002c240402a4 */ /* 0x000fee000f8e02ff */
[----:B------:R-:W-:Y:S01]  /*5860*/  @!P3 PRMT R64, R0, 0x7610, R64 ;  /* 0x000076100040b816 */ /* 0x000fe20000000040 */
[----:B-1----:R-:W-:Y:S03]  /*5870*/  @UP0 UIMAD.WIDE UR6, UR4, 0x4, UR6 ;  /* 0x00000004040608a5 */ /* 0x002fe6000f8e0206 */
[----:B------:R-:W1:Y:S03]  /*5880*/  @!UP0 LDCU UR4, c[0x0][0x880] ;  /* 0x00011000ff0487ac */ /* 0x000e660008000800 */
[----:B------:R-:W-:Y:S01]  /*5890*/  IMAD.U32 R2, RZ, RZ, UR6 ;  /* 0x00000006ff027e24 */ /* 0x000fe2000f8e00ff */
[----:B------:R-:W-:Y:S05]  /*58a0*/  MOV R3, UR7 ;  /* 0x0000000700037c02 */ /* 0x000fea0008000f00 */
[----:B-----5:R2:W5:Y:S02]  /*58b0*/  @P3 LDG.E R35, desc[UR46][R2.64] ;  /* 0x0000002e02233981 */ /* 0x020564000c1e1900 */
[----:B-12---:R-:W-:Y:S02]  /*58c0*/  @!P3 IMAD.U32 R35, RZ, RZ, UR4 ;  /* 0x00000004ff23be24 */ /* 0x006fe4000f8e00ff */
.L_x_92:
[----:B------:R-:W-:Y:S05]  /*58d0*/  @!P4 BRA `(.L_x_93) ;  /* 0x000000000020c947 */ /* 0x000fea0003800000 */
[----:B------:R-:W-:Y:S04]  /*58e0*/  ISETP.NE.U32.AND P3, PT, R56, RZ, PT ;  /* 0x000000ff3800720c */ /* 0x000fe80003f65070 */
[----:B------:R-:W-:Y:S11]  /*58f0*/  ISETP.NE.AND.EX P3, PT, R57, RZ, PT, P3 ;  /* 0x000000ff3900720c */ /* 0x000ff60003f65330 */
[----:B------:R-:W-:Y:S02]  /*5900*/  @!UPT UIADD3 URZ, UPT, UPT, URZ, URZ, URZ ;  /* 0x000000fffffff290 */ /* 0x000fe4000fffe0ff */
[----:B------:R-:W1:Y:S01]  /*5910*/  @P3 LDC.64 R2, c[0x0][0x8a8] ;  /* 0x00022a00ff023b82 */ /* 0x000e620000000a00 */
[----:B------:R-:W-:Y:S04]  /*5920*/  @P3 IMAD R0, R58, UR36, RZ ;  /* 0x000000243a003c24 */ /* 0x000fe8000f8e02ff */
[----:B-1----:R-:W-:Y:S05]  /*5930*/  @P3 IMAD.WIDE R2, R0, 0x4, R2 ;  /* 0x0000000400023825 */ /* 0x002fea00078e0202 */
[----:B-----5:R1:W5:Y:S02]  /*5940*/  @P3 LDG.E R33, desc[UR46][R2.64] ;  /* 0x0000002e02213981 */ /* 0x020364000c1e1900 */
[----:B-1----:R-:W2:Y:S02]  /*5950*/  @!P3 LDC R33, c[0x0][0x8a0] ;  /* 0x00022800ff21bb82 */ /* 0x002ea40000000800 */
.L_x_93:
[----:B-----5:R-:W-:Y:S01]  /*5960*/  FSETP.NEU.AND P3, PT, R35, RZ, PT ;  /* 0x000000ff2300720b */ /* 0x020fe20003f6d000 */
[----:B------:R-:W-:Y:S01]  /*5970*/  IMAD.SHL.U32 R88, R68, 0x4, RZ ;  /* 0x0000000444587824 */ /* 0x000fe200078e00ff */
[----:B------:R-:W-:Y:S01]  /*5980*/  SEL R4, RZ, 0xffffffff, P2 ;  /* 0xffffffffff047807 */ /* 0x000fe20001000000 */
[----:B------:R-:W-:Y:S01]  /*5990*/  BSSY B1, `(.L_x_94) ;  /* 0x0000043000017945 */ /* 0x000fe20003800000 */
[----:B------:R-:W-:Y:S01]  /*59a0*/  @P1 LOP3.LUT P2, RZ, R64, 0xff, RZ, 0xc0, !PT ;  /* 0x000000ff40ff1812 */ /* 0x000fe2000784c0ff */
[----:B------:R-:W-:Y:S01]  /*59b0*/  VIADD R83, R88, UR48 ;  /* 0x0000003058537c36 */ /* 0x000fe20008000000 */
[----:B------:R-:W-:Y:S01]  /*59c0*/  @P1 SEL R0, RZ, 0xffffffff, P3 ;  /* 0xffffffffff001807 */ /* 0x000fe20001800000 */
[----:B------:R-:W-:Y:S01]  /*59d0*/  IMAD.MOV.U32 R89, RZ, RZ, 0x1 ;  /* 0x00000001ff597424 */ /* 0x000fe200078e00ff */
[----:B------:R-:W-:Y:S01]  /*59e0*/  LOP3.LUT R74, R74, 0x1, RZ, 0x3c, !PT ;  /* 0x000000014a4a7812 */ /* 0x000fe200078e3cff */
[----:B------:R-:W-:Y:S01]  /*59f0*/  IMAD.MOV.U32 R87, RZ, RZ, RZ ;  /* 0x000000ffff577224 */ /* 0x000fe200078e00ff */
[----:B------:R-:W-:Y:S02]  /*5a00*/  @P0 SEL R0, R4, R0, !P2 ;  /* 0x0000000004000207 */ /* 0x000fe40005000000 */
[----:B------:R-:W-:Y:S02]  /*5a10*/  CS2R R46, SRZ ;  /* 0x00000000002e7805 */ /* 0x000fe4000001ff00 */
[----:B------:R-:W-:Y:S02]  /*5a20*/  LEA R84, R31, UR48, 0x3 ;  /* 0x000000301f547c11 */ /* 0x000fe4000f8e18ff */
[----:B------:R-:W-:Y:S02]  /*5a30*/  CS2R R44, SRZ ;  /* 0x00000000002c7805 */ /* 0x000fe4000001ff00 */
[----:B------:R-:W-:Y:S02]  /*5a40*/  @P1 LOP3.LUT R0, R0, 0x1, RZ, 0xc0, !PT ;  /* 0x0000000100001812 */ /* 0x000fe400078ec0ff */
[----:B------:R-:W-:Y:S02]  /*5a50*/  CS2R R42, SRZ ;  /* 0x00000000002a7805 */ /* 0x000fe4000001ff00 */
[----:B------:R-:W-:Y:S02]  /*5a60*/  SHF.L.U32 R2, R73, 0x1f, RZ ;  /* 0x0000001f49027819 */ /* 0x000fe400000006ff */
[----:B------:R-:W-:Y:S02]  /*5a70*/  CS2R R40, SRZ ;  /* 0x0000000000287805 */ /* 0x000fe4000001ff00 */
[----:B------:R-:W-:Y:S02]  /*5a80*/  ISETP.NE.U32.OR P6, PT, R0, 0x1, !P1 ;  /* 0x000000010000780c */ /* 0x000fe40004fc5470 */
[----:B------:R-:W-:Y:S02]  /*5a90*/  CS2R R50, SRZ ;  /* 0x0000000000327805 */ /* 0x000fe4000001ff00 */
[----:B------:R-:W-:Y:S02]  /*5aa0*/  PLOP3.LUT P2, PT, PT, PT, UP1, 0x80, 0x8 ;  /* 0x000000000008781c */ /* 0x000fe40003f4f018 */
[----:B------:R-:W-:Y:S02]  /*5ab0*/  CS2R R48, SRZ ;  /* 0x0000000000307805 */ /* 0x000fe4000001ff00 */
[----:B------:R-:W-:Y:S02]  /*5ac0*/  LEA.HI R34, R31, R31, RZ, 0x1 ;  /* 0x0000001f1f227211 */ /* 0x000fe400078f08ff */
[----:B------:R-:W-:Y:S02]  /*5ad0*/  CS2R R54, SRZ ;  /* 0x0000000000367805 */ /* 0x000fe4000001ff00 */
[----:B------:R-:W-:Y:S02]  /*5ae0*/  LOP3.LUT P4, R79, R64, 0xff, RZ, 0xc0, !PT ;  /* 0x000000ff404f7812 */ /* 0x000fe4000788c0ff */
[----:B------:R-:W-:Y:S02]  /*5af0*/  CS2R R52, SRZ ;  /* 0x0000000000347805 */ /* 0x000fe4000001ff00 */
[----:B------:R-:W-:Y:S01]  /*5b00*/  SEL R3, RZ, 0xffffffff, P3 ;  /* 0xffffffffff037807 */ /* 0x000fe20001800000 */
[----:B------:R-:W-:Y:S01]  /*5b10*/  VIADD R85, R83, 0x400 ;  /* 0x0000040053557836 */ /* 0x000fe20000000000 */
[----:B------:R-:W-:Y:S01]  /*5b20*/  P2R R81, PR, RZ, 0x40 ;  /* 0x00000040ff517803 */ /* 0x000fe20000000000 */
[----:B------:R-:W-:Y:S01]  /*5b30*/  IMAD.IADD R82, R75, 0x1, R83 ;  /* 0x000000014b527824 */ /* 0x000fe200078e0253 */
[----:B------:R-:W-:Y:S02]  /*5b40*/  @P6 SHF.L.U32 R0, R74, 0x1f, RZ ;  /* 0x0000001f4a006819 */ /* 0x000fe400000006ff */
[----:B------:R-:W-:Y:S02]  /*5b50*/  @P2 SEL R3, R4, R3, !P4 ;  /* 0x0000000304032207 */ /* 0x000fe40006000000 */
[----:B------:R1:W3:Y:S02]  /*5b60*/  @P6 SYNCS.PHASECHK.TRANS64.TRYWAIT P1, [UR48+0x80], R0 ;  /* 0x00008000ff0065a7 */ /* 0x0002e40008021130 */
[----:B------:R-:W-:Y:S04]  /*5b70*/  LOP3.LUT R3, R3, 0x1, RZ, 0xc0, !PT ;  /* 0x0000000103037812 */ /* 0x000fe800078ec0ff */
[----:B------:R-:W-:Y:S04]  /*5b80*/  ISETP.NE.U32.AND P5, PT, R3, 0x1, PT ;  /* 0x000000010300780c */ /* 0x000fe80003fa5070 */
[----:B------:R-:W-:Y:S01]  /*5b90*/  P2R R90, PR, RZ, 0x20 ;  /* 0x00000020ff5a7803 */ /* 0x000fe20000000000 */
[----:B------:R4:W2:Y:S01]  /*5ba0*/  SYNCS.PHASECHK.TRANS64.TRYWAIT P0, [R84+URZ+0xf0], R2 ;  /* 0x0000f002540075a7 */ /* 0x0008a200080011ff */
[C---:B-1----:R-:W-:Y:S01]  /*5bb0*/  IMAD.SHL.U32 R0, R34.reuse, 0x40, RZ ;  /* 0x0000004022007824 */ /* 0x042fe200078e00ff */
[----:B------:R-:W-:Y:S04]  /*5bc0*/  LOP3.LUT R34, R34, 0xffe, RZ, 0xc0, !PT ;  /* 0x00000ffe22227812 */ /* 0x000fe800078ec0ff */
[----:B------:R-:W-:Y:S01]  /*5bd0*/  LOP3.LUT R0, R0, 0xffffff80, RZ, 0xc0, !PT ;  /* 0xffffff8000007812 */ /* 0x000fe200078ec0ff */
[----:B------:R-:W-:Y:S04]  /*5be0*/  IMAD.IADD R34, R31, 0x1, -R34 ;  /* 0x000000011f227824 */ /* 0x000fe800078e0a22 */
[----:B------:R-:W-:Y:S04]  /*5bf0*/  IMAD.IADD R0, R32, 0x1, R0 ;  /* 0x0000000120007824 */ /* 0x000fe800078e0200 */
[----:B------:R-:W-:Y:S01]  /*5c00*/  IMAD R34, R34, 0x100000, R0 ;  /* 0x0010000022227824 */ /* 0x000fe200078e0200 */
[----:B---3--:R-:W-:Y:S01]  /*5c10*/  @P6 SEL R89, RZ, 0x1, !P1 ;  /* 0x00000001ff596807 */ /* 0x008fe20004800000 */
[----:B----4-:R-:W-:Y:S06]  /*5c20*/  @!P6 BRA `(.L_x_95) ;  /* 0x000000000064e947 */ /* 0x010fec0003800000 */
[----:B------:R-:W-:Y:S01]  /*5c30*/  @P5 IMAD R5, R76, 0x4, R85 ;  /* 0x000000044c055824 */ /* 0x000fe200078e0255 */
[----:B------:R-:W-:Y:S01]  /*5c40*/  ISETP.NE.AND P1, PT, R89, RZ, PT ;  /* 0x000000ff5900720c */ /* 0x000fe20003f25270 */
[----:B------:R-:W-:Y:S01]  /*5c50*/  IMAD.MOV.U32 R46, RZ, RZ, RZ ;  /* 0x000000ffff2e7224 */ /* 0x000fe200078e00ff */
[----:B------:R-:W-:Y:S01]  /*5c60*/  BSSY B0, `(.L_x_96) ;  /* 0x000000d000007945 */ /* 0x000fe20003800000 */
[----:B------:R-:W-:Y:S01]  /*5c70*/  @P5 IMAD.IADD R4, R75, 0x1, R5 ;  /* 0x000000014b045824 */ /* 0x000fe200078e0205 */
[----:B------:R-:W-:Y:S02]  /*5c80*/  CS2R R42, SRZ ;  /* 0x00000000002a7805 */ /* 0x000fe4000001ff00 */
[----:B------:R-:W-:Y:S02]  /*5c90*/  CS2R R40, SRZ ;  /* 0x0000000000287805 */ /* 0x000fe4000001ff00 */
[----:B------:R-:W-:Y:S02]  /*5ca0*/  CS2R R44, SRZ ;  /* 0x00000000002c7805 */ /* 0x000fe4000001ff00 */
[----:B------:R-:W-:Y:S02]  /*5cb0*/  CS2R R54, SRZ ;  /* 0x0000000000367805 */ /* 0x000fe4000001ff00 */
[----:B------:R-:W-:Y:S02]  /*5cc0*/  CS2R R52, SRZ ;  /* 0x0000000000347805 */ /* 0x000fe4000001ff00 */
[----:B------:R-:W-:Y:S02]  /*5cd0*/  CS2R R50, SRZ ;  /* 0x0000000000327805 */ /* 0x000fe4000001ff00 */
[----:B------:R-:W-:Y:S01]  /*5ce0*/  CS2R R48, SRZ ;  /* 0x0000000000307805 */ /* 0x000fe2000001ff00 */
[----:B------:R-:W-:Y:S06]  /*5cf0*/  @P1 BRA `(.L_x_97) ;  /* 0x00000000000c1947 */ /* 0x000fec0003800000 */
[----:B------:R-:W-:Y:S04]  /*5d00*/  SHF.L.U32 R3, R74, 0x1f, RZ ;  /* 0x0000001f4a037819 */ /* 0x000fe800000006ff */
[----:B------:R-:W1:Y:S02]  /*5d10*/  SYNCS.PHASECHK.TRANS64.TRYWAIT P1, [UR48+0x80], R3 ;  /* 0x00008003ff0075a7 */ /* 0x000e640008021130 */
[----:B-1----:R-:W-:Y:S05]  /*5d20*/  @!P1 BRA `(.L_x_98) ;  /* 0x0000003000e09947 */ /* 0x002fea0003800000 */
.L_x_97:
[----:B------:R-:W-:Y:S05]  /*5d30*/  BSYNC B0 ;  /* 0x0000000000007941 */ /* 0x000fea0003800000 */
.L_x_96:
[----:B------:R-:W-:Y:S01]  /*5d40*/  ISETP.NE.AND P1, PT, R90, RZ, PT ;  /* 0x000000ff5a00720c */ /* 0x000fe20003f25270 */
[----:B------:R-:W-:Y:S11]  /*5d50*/  HFMA2 R87, -RZ, RZ, 0, 5.9604644775390625e-08 ;  /* 0x00000001ff577431 */ /* 0x000ff600000001ff */
[----:B------:R-:W-:Y:S01]  /*5d60*/  @!UPT UIADD3 URZ, UPT, UPT, URZ, URZ, URZ ;  /* 0x000000fffffff290 */ /* 0x000fe2000fffe0ff */
[----:B------:R-:W-:Y:S05]  /*5d70*/  @P1 WARPSYNC.ALL ;  /* 0x0000000000001948 */ /* 0x000fea0003800000 */
[----:B------:R3:W4:Y:S04]  /*5d80*/  @P1 LDSM.16.M88.4 R40, [R5] ;  /* 0x000000000528183b */ /* 0x0007280000000200 */
[----:B------:R3:W1:Y:S04]  /*5d90*/  @P1 LDSM.16.M88.4 R44, [R4] ;  /* 0x00000000042c183b */ /* 0x0006680000000200 */
[----:B------:R3:W1:Y:S04]  /*5da0*/  @P1 LDSM.16.M88.4 R52, [R88+UR48+0x400] ;  /* 0x000400305834183b */ /* 0x0006680008000200 */
[----:B------:R3:W1:Y:S02]  /*5db0*/  @P1 LDSM.16.M88.4 R48, [R82+0x400] ;  /* 0x000400005230183b */ /* 0x0006640000000200 */
.L_x_95:
[----:B------:R-:W-:Y:S05]  /*5dc0*/  BSYNC B1 ;  /* 0x0000000000017941 */ /* 0x000fea0003800000 */
.L_x_94:
[----:B-1----:R-:W-:Y:S04]  /*5dd0*/  SHF.R.U32.HI R0, RZ, 0x15, R34 ;  /* 0x00000015ff007819 */ /* 0x002fe80000011622 */
[----:B------:R-:W-:Y:S01]  /*5de0*/  LOP3.LUT P1, RZ, R0, 0x3, R69, 0x48, !PT ;  /* 0x0000000300ff7812 */ /* 0x000fe20007824845 */
[----:B------:R-:W-:Y:S01]  /*5df0*/  @!UPT UIADD3 URZ, UPT, UPT, URZ, URZ, URZ ;  /* 0x000000fffffff290 */ /* 0x000fe2000fffe0ff */
[----:B--2---:R-:W-:Y:S11]  /*5e00*/  @P0 BRA `(.L_x_99) ;  /* 0x0000000000080947 */ /* 0x004ff60003800000 */
[----:B------:R-:W1:Y:S02]  /*5e10*/  SYNCS.PHASECHK.TRANS64.TRYWAIT P0, [R84+URZ+0xf0], R2 ;  /* 0x0000f002540075a7 */ /* 0x000e6400080011ff */
[----:B-1----:R-:W-:Y:S05]  /*5e20*/  @!P0 BRA `(.L_x_100) ;  /* 0x0000003000b88947 */ /* 0x002fea0003800000 */
.L_x_99:
[----:B------:R-:W-:Y:S05]  /*5e30*/  @!P1 BRA `(.L_x_101) ;  /* 0x0000000000409947 */ /* 0x000fea0003800000 */
[----:B------:R-:W3:Y:S01]  /*5e40*/  LDCU.64 UR8, c[0x4][0x70] ;  /* 0x01000e00ff0877ac */ /* 0x000ee20008000a00 */
[----:B------:R-:W-:Y:S01]  /*5e50*/  MOV R3, 0x0 ;  /* 0x0000000000037802 */ /* 0x000fe20000000f00 */
[----:B------:R-:W-:Y:S02]  /*5e60*/  HFMA2 R12, -RZ, RZ, 0, 5.9604644775390625e-08 ;  /* 0x00000001ff0c7431 */ /* 0x000fe400000001ff */
[----:B------:R-:W-:Y:S02]  /*5e70*/  IMAD.MOV.U32 R8, RZ, RZ, 0x192 ;  /* 0x00000192ff087424 */ /* 0x000fe400078e00ff */
[----:B------:R-:W-:Y:S01]  /*5e80*/  IMAD.MOV.U32 R13, RZ, RZ, RZ ;  /* 0x000000ffff0d7224 */ /* 0x000fe200078e00ff */
[----:B------:R-:W2:Y:S01]  /*5e90*/  LDCU.64 UR6, c[0x4][0x78] ;  /* 0x01000f00ff0677ac */ /* 0x000ea20008000a00 */
[----:B-1----:R-:W1:Y:S01]  /*5ea0*/  LDC.64 R2, c[0x4][R3] ;  /* 0x0100000003027b82 */ /* 0x002e620000000a00 */
[----:B------:R-:W5:Y:S01]  /*5eb0*/  LDCU.64 UR4, c[0x4][0x10] ;  /* 0x01000200ff0477ac */ /* 0x000f620008000a00 */
[----:B---3--:R-:W-:Y:S01]  /*5ec0*/  MOV R5, UR9 ;  /* 0x0000000900057c02 */ /* 0x008fe20008000f00 */
[----:B------:R-:W-:Y:S01]  /*5ed0*/  IMAD.U32 R4, RZ, RZ, UR8 ;  /* 0x00000008ff047e24 */ /* 0x000fe2000f8e00ff */
[----:B--2---:R-:W-:Y:S01]  /*5ee0*/  MOV R7, UR7 ;  /* 0x0000000700077c02 */ /* 0x004fe20008000f00 */
[----:B------:R-:W-:Y:S01]  /*5ef0*/  IMAD.U32 R6, RZ, RZ, UR6 ;  /* 0x00000006ff067e24 */ /* 0x000fe2000f8e00ff */
[----:B-----5:R-:W-:Y:S01]  /*5f00*/  MOV R11, UR5 ;  /* 0x00000005000b7c02 */ /* 0x020fe20008000f00 */
[----:B------:R-:W-:Y:S02]  /*5f10*/  IMAD.U32 R10, RZ, RZ, UR4 ;  /* 0x00000004ff0a7e24 */ /* 0x000fe4000f8e00ff */
[----:B------:R-:W-:Y:S07]  /*5f20*/  LEPC R20, `(.L_x_101) ;  /* 0x000000001014794e */ /* 0x000fee0000000000 */
[----:B-1--4-:R-:W-:Y:S05]  /*5f30*/  CALL.ABS.NOINC R2 ;  /* 0x0000000002007343 */ /* 0x012fea0003c00000 */
.L_x_101:
[----:B------:R-:W-:Y:S01]  /*5f40*/  LOP3.LUT R20, R52, 0xffffe000, RZ, 0xc0, !PT ;  /* 0xffffe00034147812 */ /* 0x000fe200078ec0ff */
[----:B------:R-:W-:Y:S05]  /*5f50*/  WARPSYNC.ALL ;  /* 0x0000000000007948 */ /* 0x000fea0003800000 */
[----:B------:R-:W-:Y:S01]  /*5f60*/  R2UR UR4, R34 ;  /* 0x00000000220472ca */ /* 0x000fe200000e0000 */
[----:B------:R-:W-:Y:S01]  /*5f70*/  IMAD.SHL.U32 R91, R76, 0x4, RZ ;  /* 0x000000044c5b7824 */ /* 0x000fe200078e00ff */
[----:B------:R-:W-:Y:S01]  /*5f80*/  LOP3.LUT R21, R53, 0xffffe000, RZ, 0xc0, !PT ;  /* 0xffffe00035157812 */ /* 0x000fe200078ec0ff */
[----:B------:R-:W-:Y:S01]  /*5f90*/  BSSY.RECONVERGENT B0, `(.L_x_102) ;  /* 0x0000059000007945 */ /* 0x000fe20003800200 */
[----:B------:R-:W-:Y:S02]  /*5fa0*/  ISETP.NE.AND P0, PT, R77, RZ, PT ;  /* 0x000000ff4d00720c */ /* 0x000fe40003f05270 */
[----:B------:R-:W-:Y:S05]  /*5fb0*/  IADD3 R85, PT, PT, R85, R91, RZ ;  /* 0x0000005b55557210 */ /* 0x000fea0007ffe0ff */
[----:B------:R-:W-:Y:S02]  /*5fc0*/  IMAD.IADD R86, R75, 0x1, R85 ;  /* 0x000000014b567824 */ /* 0x000fe400078e0255 */
[----:B---3--:R-:W2:Y:S02]  /*5fd0*/  LDTM.16dp128bit.x8 R4, tmem[UR4] ;  /* 0x00000004000479ee */ /* 0x008ea40008180000 */
[C---:B--2---:R-:W-:Y:S01]  /*5fe0*/  FMUL R0, R33.reuse, R4 ;  /* 0x0000000421007220 */ /* 0x044fe20000400000 */
[C---:B-1----:R-:W-:Y:S01]  /*5ff0*/  FMUL R2, R33.reuse, R5 ;  /* 0x0000000521027220 */ /* 0x042fe20000400000 */
[C---:B------:R-:W-:Y:S01]  /*6000*/  FMUL R3, R33.reuse, R6 ;  /* 0x0000000621037220 */ /* 0x040fe20000400000 */
[----:B------:R-:W-:Y:S01]  /*6010*/  FMUL R4, R33, R8 ;  /* 0x0000000821047220 */ /* 0x000fe20000400000 */
[C---:B------:R-:W-:Y:S01]  /*6020*/  FFMA R36, R35.reuse, R20, R0 ;  /* 0x0000001423247223 */ /* 0x040fe20000000000 */
[----:B------:R-:W-:Y:S01]  /*6030*/  LOP3.LUT R0, R54, 0xffffe000, RZ, 0xc0, !PT ;  /* 0xffffe00036007812 */ /* 0x000fe200078ec0ff */
[----:B------:R-:W-:Y:S01]  /*6040*/  FFMA R37, R35, R21, R2 ;  /* 0x0000001523257223 */ /* 0x000fe20000000002 */
[----:B------:R-:W-:Y:S01]  /*6050*/  LOP3.LUT R2, R55, 0xffffe000, RZ, 0xc0, !PT ;  /* 0xffffe00037027812 */ /* 0x000fe200078ec0ff */
[C---:B------:R-:W-:Y:S01]  /*6060*/  FMUL R5, R33.reuse, R9 ;  /* 0x0000000921057220 */ /* 0x040fe20000400000 */
[----:B------:R-:W-:Y:S01]  /*6070*/  F2FP.TF32.F32.PACK_B R36, R36 ;  /* 0x00000024ff24723e */ /* 0x000fe200024050ff */
[C---:B------:R-:W-:Y:S01]  /*6080*/  FMUL R8, R33.reuse, R12 ;  /* 0x0000000c21087220 */ /* 0x040fe20000400000 */
[----:B------:R-:W-:Y:S01]  /*6090*/  F2FP.TF32.F32.PACK_B R37, R37 ;  /* 0x00000025ff25723e */ /* 0x000fe200024050ff */
[C---:B------:R-:W-:Y:S01]  /*60a0*/  FMUL R9, R33.reuse, R13 ;  /* 0x0000000d21097220 */ /* 0x040fe20000400000 */
[C---:B------:R-:W-:Y:S01]  /*60b0*/  FMUL R12, R33.reuse, R16 ;  /* 0x00000010210c7220 */ /* 0x040fe20000400000 */
[----:B------:R-:W-:Y:S01]  /*60c0*/  LOP3.LUT R16, R48, 0xffffe000, RZ, 0xc0, !PT ;  /* 0xffffe00030107812 */ /* 0x000fe200078ec0ff */
[C---:B------:R-:W-:Y:S01]  /*60d0*/  FMUL R7, R33.reuse, R7 ;  /* 0x0000000721077220 */ /* 0x040fe20000400000 */
[----:B------:R-:W-:Y:S01]  /*60e0*/  FMUL R13, R33, R17 ;  /* 0x00000011210d7220 */ /* 0x000fe20000400000 */
[----:B------:R-:W-:Y:S01]  /*60f0*/  LOP3.LUT R17, R49, 0xffffe000, RZ, 0xc0, !PT ;  /* 0xffffe00031117812 */ /* 0x000fe200078ec0ff */
[----:B------:R-:W-:Y:S01]  /*6100*/  FFMA R38, R35, R0, R3 ;  /* 0x0000000023267223 */ /* 0x000fe20000000003 */
[----:B------:R-:W-:Y:S01]  /*6110*/  LOP3.LUT R0, R50, 0xffffe000, RZ, 0xc0, !PT ;  /* 0xffffe00032007812 */ /* 0x000fe200078ec0ff */
[----:B------:R-:W-:Y:S01]  /*6120*/  FMUL R6, R33, R10 ;  /* 0x0000000a21067220 */ /* 0x000fe20000400000 */
[----:B----4-:R-:W-:Y:S01]  /*6130*/  LOP3.LUT R3, R41, 0xffffe000, RZ, 0xc0, !PT ;  /* 0xffffe00029037812 */ /* 0x010fe200078ec0ff */
[----:B------:R-:W-:Y:S01]  /*6140*/  FFMA R39, R35, R2, R7 ;  /* 0x0000000223277223 */ /* 0x000fe20000000007 */
[----:B------:R-:W-:Y:S01]  /*6150*/  LOP3.LUT R2, R51, 0xffffe000, RZ, 0xc0, !PT ;  /* 0xffffe00033027812 */ /* 0x000fe200078ec0ff */
[C---:B------:R-:W-:Y:S01]  /*6160*/  FFMA R4, R35.reuse, R16, R4 ;  /* 0x0000001023047223 */ /* 0x040fe20000000004 */
[----:B------:R-:W-:Y:S01]  /*6170*/  LOP3.LUT R16, R42, 0xffffe000, RZ, 0xc0, !PT ;  /* 0xffffe0002a107812 */ /* 0x000fe200078ec0ff */
[C---:B------:R-:W-:Y:S01]  /*6180*/  FFMA R5, R35.reuse, R17, R5 ;  /* 0x0000001123057223 */ /* 0x040fe20000000005 */
[----:B------:R-:W-:Y:S01]  /*6190*/  F2FP.TF32.F32.PACK_B R38, R38 ;  /* 0x00000026ff26723e */ /* 0x000fe200024050ff */
[----:B------:R-:W-:Y:S01]  /*61a0*/  FFMA R6, R35, R0, R6 ;  /* 0x0000000023067223 */ /* 0x000fe20000000006 */
[----:B------:R-:W-:Y:S01]  /*61b0*/  LOP3.LUT R0, R40, 0xffffe000, RZ, 0xc0, !PT ;  /* 0xffffe00028007812 */ /* 0x000fe200078ec0ff */
[C---:B------:R-:W-:Y:S01]  /*61c0*/  FMUL R11, R33.reuse, R11 ;  /* 0x0000000b210b7220 */ /* 0x040fe20000400000 */
[----:B------:R-:W-:Y:S01]  /*61d0*/  F2FP.TF32.F32.PACK_B R39, R39 ;  /* 0x00000027ff27723e */ /* 0x000fe200024050ff */
[----:B------:R-:W-:Y:S01]  /*61e0*/  FMUL R10, R33, R14 ;  /* 0x0000000e210a7220 */ /* 0x000fe20000400000 */
[----:B------:R-:W-:Y:S01]  /*61f0*/  F2FP.TF32.F32.PACK_B R4, R4 ;  /* 0x00000004ff04723e */ /* 0x000fe200024050ff */
[----:B------:R-:W-:Y:S01]  /*6200*/  FFMA R7, R35, R2, R11 ;  /* 0x0000000223077223 */ /* 0x000fe2000000000b */
[----:B------:R-:W-:Y:S01]  /*6210*/  LOP3.LUT R2, R43, 0xffffe000, RZ, 0xc0, !PT ;  /* 0xffffe0002b027812 */ /* 0x000fe200078ec0ff */
[----:B------:R-:W-:Y:S01]  /*6220*/  FFMA R8, R35, R0, R8 ;  /* 0x0000000023087223 */ /* 0x000fe20000000008 */
[----:B------:R-:W-:Y:S01]  /*6230*/  LOP3.LUT R0, R44, 0xffffe000, RZ, 0xc0, !PT ;  /* 0xffffe0002c007812 */ /* 0x000fe200078ec0ff */
[----:B------:R1:W-:Y:S01]  /*6240*/  STSM.16.M88.4 [R83+0x400], R36 ;  /* 0x0004002453007844 */ /* 0x0003e20000000200 */
[----:B------:R-:W-:Y:S01]  /*6250*/  F2FP.TF32.F32.PACK_B R5, R5 ;  /* 0x00000005ff05723e */ /* 0x000fe200024050ff */
[----:B------:R-:W-:Y:S01]  /*6260*/  FMUL R15, R33, R15 ;  /* 0x0000000f210f7220 */ /* 0x000fe20000400000 */
[----:B------:R-:W-:Y:S01]  /*6270*/  F2FP.TF32.F32.PACK_B R6, R6 ;  /* 0x00000006ff06723e */ /* 0x000fe200024050ff */
[C---:B------:R-:W-:Y:S01]  /*6280*/  FFMA R9, R35.reuse, R3, R9 ;  /* 0x0000000323097223 */ /* 0x040fe20000000009 */
[C---:B------:R-:W-:Y:S01]  /*6290*/  FFMA R10, R35.reuse, R16, R10 ;  /* 0x00000010230a7223 */ /* 0x040fe2000000000a */
[----:B------:R-:W-:Y:S01]  /*62a0*/  FFMA R11, R35, R2, R15 ;  /* 0x00000002230b7223 */ /* 0x000fe2000000000f */
[----:B------:R-:W-:Y:S01]  /*62b0*/  LOP3.LUT R2, R45, 0xffffe000, RZ, 0xc0, !PT ;  /* 0xffffe0002d027812 */ /* 0x000fe200078ec0ff */
[----:B------:R-:W-:Y:S01]  /*62c0*/  FFMA R12, R35, R0, R12 ;  /* 0x00000000230c7223 */ /* 0x000fe2000000000c */
[----:B------:R-:W-:Y:S01]  /*62d0*/  LOP3.LUT R3, R46, 0xffffe000, RZ, 0xc0, !PT ;  /* 0xffffe0002e037812 */ /* 0x000fe200078ec0ff */
[----:B------:R-:W-:Y:S01]  /*62e0*/  FMUL R14, R33, R18 ;  /* 0x00000012210e7220 */ /* 0x000fe20000400000 */
[----:B------:R-:W-:Y:S01]  /*62f0*/  LOP3.LUT R0, R47, 0xffffe000, RZ, 0xc0, !PT ;  /* 0xffffe0002f007812 */ /* 0x000fe200078ec0ff */
[----:B------:R-:W-:Y:S01]  /*6300*/  FMUL R19, R33, R19 ;  /* 0x0000001321137220 */ /* 0x000fe20000400000 */
[----:B------:R-:W-:Y:S01]  /*6310*/  F2FP.TF32.F32.PACK_B R7, R7 ;  /* 0x00000007ff07723e */ /* 0x000fe200024050ff */
[C---:B------:R-:W-:Y:S01]  /*6320*/  FFMA R13, R35.reuse, R2, R13 ;  /* 0x00000002230d7223 */ /* 0x040fe2000000000d */
[C---:B------:R-:W-:Y:S01]  /*6330*/  FFMA R14, R35.reuse, R3, R14 ;  /* 0x00000003230e7223 */ /* 0x040fe2000000000e */
[----:B------:R-:W-:Y:S01]  /*6340*/  FFMA R15, R35, R0, R19 ;  /* 0x00000000230f7223 */ /* 0x000fe20000000013 */
[----:B------:R-:W-:Y:S01]  /*6350*/  F2FP.TF32.F32.PACK_B R8, R8 ;  /* 0x00000008ff08723e */ /* 0x000fe200024050ff */
[----:B------:R1:W-:Y:S01]  /*6360*/  STSM.16.M88.4 [R82+0x400], R4 ;  /* 0x0004000452007844 */ /* 0x0003e20000000200 */
[----:B------:R-:W-:Y:S02]  /*6370*/  F2FP.TF32.F32.PACK_B R9, R9 ;  /* 0x00000009ff09723e */ /* 0x000fe400024050ff */
[----:B------:R-:W-:Y:S02]  /*6380*/  F2FP.TF32.F32.PACK_B R10, R10 ;  /* 0x0000000aff0a723e */ /* 0x000fe400024050ff */
[----:B------:R-:W-:Y:S02]  /*6390*/  F2FP.TF32.F32.PACK_B R11, R11 ;  /* 0x0000000bff0b723e */ /* 0x000fe400024050ff */
[----:B------:R-:W-:Y:S02]  /*63a0*/  F2FP.TF32.F32.PACK_B R12, R12 ;  /* 0x0000000cff0c723e */ /* 0x000fe400024050ff */
[----:B------:R-:W-:Y:S01]  /*63b0*/  F2FP.TF32.F32.PACK_B R13, R13 ;  /* 0x0000000dff0d723e */ /* 0x000fe200024050ff */
[----:B------:R1:W-:Y:S01]  /*63c0*/  STSM.16.M88.4 [R85], R8 ;  /* 0x0000000855007844 */ /* 0x0003e20000000200 */
[----:B------:R-:W-:Y:S02]  /*63d0*/  F2FP.TF32.F32.PACK_B R14, R14 ;  /* 0x0000000eff0e723e */ /* 0x000fe400024050ff */
[----:B------:R-:W-:Y:S05]  /*63e0*/  F2FP.TF32.F32.PACK_B R15, R15 ;  /* 0x0000000fff0f723e */ /* 0x000fea00024050ff */
[----:B------:R1:W-:Y:S01]  /*63f0*/  STSM.16.M88.4 [R86], R12 ;  /* 0x0000000c56007844 */ /* 0x0003e20000000200 */
[----:B------:R-:W-:Y:S01]  /*6400*/  @!PT LDS RZ, [RZ] ;  /* 0x00000000fffff984 */ /* 0x000fe20000000800 */
[----:B------:R-:W-:Y:S01]  /*6410*/  @!PT LDS RZ, [RZ] ;  /* 0x00000000fffff984 */ /* 0x000fe20000000800 */
[----:B------:R-:W-:Y:S01]  /*6420*/  @!PT LDS RZ, [RZ] ;  /* 0x00000000fffff984 */ /* 0x000fe20000000800 */
[----:B------:R-:W-:Y:S01]  /*6430*/  @!PT LDS RZ, [RZ] ;  /* 0x00000000fffff984 */ /* 0x000fe20000000800 */
[----:B------:R2:W-:Y:S07]  /*6440*/  MEMBAR.ALL.CTA ;  /* 0x0000000000007992 */ /* 0x0005ee0000008000 */
[----:B--2---:R-:W2:Y:S02]  /*6450*/  FENCE.VIEW.ASYNC.S ;  /* 0x00000000000073c6 */ /* 0x004ea40000000000 */
[----:B--2---:R-:W-:Y:S06]  /*6460*/  BAR.SYNC.DEFER_BLOCKING 0x1, 0x80 ;  /* 0x0042000000007b1d */ /* 0x004fec0000010000 */
[----:B------:R-:W-:Y:S05]  /*6470*/  @P0 BRA `(.L_x_103) ;  /* 0x0000000000280947 */ /* 0x000fea0003800000 */
[----:B------:R-:W-:Y:S02]  /*6480*/  UIADD3 UR4, UPT, UPT, UR48, 0x400, URZ ;  /* 0x0000040030047890 */ /* 0x000fe4000fffe0ff */
[----:B------:R-:W-:Y:S01]  /*6490*/  UIADD3 UR6, UP0, UPT, UR52, 0x680, URZ ;  /* 0x0000068034067890 */ /* 0x000fe2000ff1e0ff */
[----:B------:R-:W-:Y:S03]  /*64a0*/  UMOV UR43, UR36 ;  /* 0x00000024002b7c82 */ /* 0x000fe60008000000 */
[----:B------:R-:W-:Y:S01]  /*64b0*/  MOV R70, UR4 ;  /* 0x0000000400467c02 */ /* 0x000fe20008000f00 */
[----:B------:R-:W-:Y:S03]  /*64c0*/  UIADD3.X UR7, UPT, UPT, URZ, UR53, URZ, UP0, !UPT ;  /* 0x00000035ff077290 */ /* 0x000fe600087fe4ff */
[----:B------:R-:W-:Y:S11]  /*64d0*/  R2UR UR40, R70 ;  /* 0x00000000462872ca */ /* 0x000ff600000e0000 */
[----:B------:R-:W-:Y:S02]  /*64e0*/  @!UPT UIADD3 URZ, UPT, UPT, URZ, URZ, URZ ;  /* 0x000000fffffff290 */ /* 0x000fe4000fffe0ff */
[----:B------:R2:W-:Y:S01]  /*64f0*/  UTMASTG.3D [UR40], [UR6] ;  /* 0x00000028060073b5 */ /* 0x0005e20008010000 */
[----:B------:R0:W-:Y:S01]  /*6500*/  UTMACMDFLUSH ;  /* 0x00000000000079b7 */ /* 0x0001e20000000000 */
[----:B--2---:R-:W-:Y:S04]  /*6510*/  DEPBAR.LE SB0, 0x1 ;  /* 0x000080400000791a */ /* 0x004fe80000000000 */
.L_x_103:
[----:B------:R-:W-:Y:S05]  /*6520*/  BSYNC.RECONVERGENT B0 ;  /* 0x0000000000007941 */ /* 0x000fea0003800200 */
.L_x_102:
[----:B------:R-:W-:Y:S01]  /*6530*/  BAR.SYNC.DEFER_BLOCKING 0x1, 0x80 ;  /* 0x0042000000007b1d */ /* 0x000fe20000010000 */
[----:B------:R-:W-:Y:S01]  /*6540*/  ISETP.NE.AND P1, PT, R81, RZ, PT ;  /* 0x000000ff5100720c */ /* 0x000fe20003f25270 */
[----:B------:R-:W-:Y:S01]  /*6550*/  UISETP.NE.AND UP0, UPT, UR49, URZ, UPT ;  /* 0x000000ff3100728c */ /* 0x000fe2000bf05270 */
[----:B------:R-:W-:Y:S11]  /*6560*/  LEA R2, R87, UR48, 0x3 ;  /* 0x0000003057027c11 */ /* 0x000ff6000f8e18ff */
[----:B------:R-:W-:Y:S01]  /*6570*/  @P1 SHF.L.U32 R3, R74, 0x1f, RZ ;  /* 0x0000001f4a031819 */ /* 0x000fe200000006ff */
[----:B------:R-:W-:Y:S06]  /*6580*/  BRA.U !UP0, `(.L_x_104) ;  /* 0x0000000108247547 */ /* 0x000fec000b800000 */
[----:B-1----:R-:W-:Y:S01]  /*6590*/  IMAD.U32 R4, RZ, RZ, UR51 ;  /* 0x00000033ff047e24 */ /* 0x002fe2000f8e00ff */
[----:B------:R-:W-:Y:S01]  /*65a0*/  MOV R0, UR37 ;  /* 0x0000002500007c02 */ /* 0x000fe20008000f00 */
[----:B------:R-:W-:Y:S03]  /*65b0*/  UIADD3 UR51, UPT, UPT, UR51, 0x1, URZ ;  /* 0x0000000133337890 */ /* 0x000fe6000fffe0ff */
[----:B------:R-:W-:Y:S01]  /*65c0*/  @P1 LEA R4, R4, UR48, 0x3 ;  /* 0x0000003004041c11 */ /* 0x000fe2000f8e18ff */
[----:B------:R-:W-:Y:S04]  /*65d0*/  UISETP.NE.AND UP0, UPT, UR51, 0x4, UPT ;  /* 0x000000043300788c */ /* 0x000fe8000bf05270 */
[----:B------:R-:W-:Y:S01]  /*65e0*/  @P1 VIADD R4, R4, 0xa0 ;  /* 0x000000a004041836 */ /* 0x000fe20000000000 */
[----:B------:R-:W-:Y:S04]  /*65f0*/  USEL UR51, UR51, URZ, UP0 ;  /* 0x000000ff33337287 */ /* 0x000fe80008000000 */
[----:B------:R-:W-:Y:S04]  /*6600*/  @P1 PRMT R0, R0, 0x654, R4 ;  /* 0x0000065400001816 */ /* 0x000fe80000000004 */
[----:B------:R2:W-:Y:S04]  /*6610*/  @P1 SYNCS.ARRIVE.TRANS64.RED.A1T0 RZ, [R0+URZ], RZ ;  /* 0x000000ff00ff19a7 */ /* 0x0005e800081004ff */
.L_x_104:
[----:B------:R-:W3:Y:S01]  /*6620*/  @P1 SYNCS.PHASECHK.TRANS64.TRYWAIT P0, [R2+URZ+0x80], R3 ;  /* 0x00008003020015a7 */ /* 0x000ee200080011ff */
[----:B------:R-:W-:Y:S01]  /*6630*/  BSSY B1, `(.L_x_105) ;  /* 0x0000017000017945 */ /* 0x000fe20003800000 */
[----:B---3--:R-:W-:Y:S03]  /*6640*/  @P1 SEL R89, RZ, 0x1, !P0 ;  /* 0x00000001ff591807 */ /* 0x008fe60004000000 */
[----:B------:R-:W-:Y:S05]  /*6650*/  @!P1 BRA `(.L_x_106) ;  /* 0x0000000000509947 */ /* 0x000fea0003800000 */
[----:B------:R-:W-:Y:S01]  /*6660*/  ISETP.NE.AND P1, PT, R90, RZ, PT ;  /* 0x000000ff5a00720c */ /* 0x000fe20003f25270 */
[----:B------:R-:W-:Y:S01]  /*6670*/  BSSY B0, `(.L_x_107) ;  /* 0x000000a000007945 */ /* 0x000fe20003800000 */
[----:B------:R-:W-:Y:S11]  /*6680*/  ISETP.NE.AND P0, PT, R89, RZ, PT ;  /* 0x000000ff5900720c */ /* 0x000ff60003f05270 */
[----:B-1----:R-:W-:Y:S04]  /*6690*/  @P1 IMAD R5, R87, 0x2000, R88 ;  /* 0x0000200057051824 */ /* 0x002fe800078e0258 */
[----:B------:R-:W-:Y:S05]  /*66a0*/  @P1 VIADD R4, R5, UR48 ;  /* 0x0000003005041c36 */ /* 0x000fea0008000000 */
[----:B------:R-:W-:Y:S01]  /*66b0*/  @P1 IADD3 R3, PT, PT, R91, R4, RZ ;  /* 0x000000045b031210 */ /* 0x000fe20007ffe0ff */
[----:B------:R-:W-:Y:S01]  /*66c0*/  @P1 IMAD.IADD R4, R75, 0x1, R4 ;  /* 0x000000014b041824 */ /* 0x000fe200078e0204 */
[----:B------:R-:W-:Y:S06]  /*66d0*/  @P0 BRA `(.L_x_108) ;  /* 0x00000000000c0947 */ /* 0x000fec0003800000 */
[----:B--2---:R-:W-:Y:S04]  /*66e0*/  SHF.L.U32 R0, R74, 0x1f, RZ ;  /* 0x0000001f4a007819 */ /* 0x004fe800000006ff */
[----:B------:R-:W1:Y:S02]  /*66f0*/  SYNCS.PHASECHK.TRANS64.TRYWAIT P0, [R2+URZ+0x80], R0 ;  /* 0x00008000020075a7 */ /* 0x000e6400080011ff */
[----:B-1----:R-:W-:Y:S05]  /*6700*/  @!P0 BRA `(.L_x_109) ;  /* 0x0000002800948947 */ /* 0x002fea0003800000 */
.L_x_108:
[----:B------:R-:W-:Y:S05]  /*6710*/  BSYNC B0 ;  /* 0x0000000000007941 */ /* 0x000fea0003800000 */
.L_x_107:
[----:B------:R-:W-:Y:S02]  /*6720*/  ISETP.NE.AND P0, PT, R90, RZ, PT ;  /* 0x000000ff5a00720c */ /* 0x000fe40003f05270 */
[----:B------:R-:W-:Y:S11]  /*6730*/  IADD3 R87, PT, PT, R87, 0x1, RZ ;  /* 0x0000000157577810 */ /* 0x000ff60007ffe0ff */
[----:B-12---:R-:W-:Y:S01]  /*6740*/  @P0 IMAD.IADD R0, R75, 0x1, R3 ;  /* 0x000000014b000824 */ /* 0x006fe200078e0203 */
[----:B------:R-:W-:Y:S05]  /*6750*/  @P0 WARPSYNC.ALL ;  /* 0x0000000000000948 */ /* 0x000fea0003800000 */
[----:B------:R3:W4:Y:S04]  /*6760*/  @P0 LDSM.16.M88.4 R52, [R5+UR48+0x400] ;  /* 0x000400300534083b */ /* 0x0007280008000200 */
[----:B------:R3:W1:Y:S04]  /*6770*/  @P0 LDSM.16.M88.4 R48, [R4+0x400] ;  /* 0x000400000430083b */ /* 0x0006680000000200 */
[----:B------:R3:W2:Y:S04]  /*6780*/  @P0 LDSM.16.M88.4 R40, [R3+0x400] ;  /* 0x000400000328083b */ /* 0x0006a80000000200 */
[----:B------:R3:W1:Y:S02]  /*6790*/  @P0 LDSM.16.M88.4 R44, [R0+0x400] ;  /* 0x00040000002c083b */ /* 0x0006640000000200 */
.L_x_106:
[----:B------:R-:W-:Y:S05]  /*67a0*/  BSYNC B1 ;  /* 0x0000000000017941 */ /* 0x000fea0003800000 */
.L_x_105:
[----:B--23--:R-:W-:Y:S05]  /*67b0*/  VIADD R0, R34, 0x20 ;  /* 0x0000002022007836 */ /* 0x00cfea0000000000 */
[----:B------:R-:W-:Y:S04]  /*67c0*/  SHF.R.U32.HI R0, RZ, 0x15, R0 ;  /* 0x00000015ff007819 */ /* 0x000fe80000011600 */
[----:B------:R-:W-:Y:S11]  /*67d0*/  LOP3.LUT P0, RZ, R0, 0x3, R69, 0x48, !PT ;  /* 0x0000000300ff7812 */ /* 0x000ff60007804845 */
[----:B------:R-:W-:Y:S02]  /*67e0*/  @!UPT UIADD3 URZ, UPT, UPT, URZ, URZ, URZ ;  /* 0x000000fffffff290 */ /* 0x000fe4000fffe0ff */
[----:B------:R-:W-:Y:S05]  /*67f0*/  @!P0 BRA `(.L_x_110) ;  /* 0x0000000000408947 */ /* 0x000fea0003800000 */
[----:B------:R-:W2:Y:S01]  /*6800*/  LDCU.64 UR8, c[0x4][0x70] ;  /* 0x01000e00ff0877ac */ /* 0x000ea20008000a00 */
[----:B------:R-:W-:Y:S01]  /*6810*/  MOV R3, 0x0 ;  /* 0x0000000000037802 */ /* 0x000fe20000000f00 */
[----:B-1----:R-:W-:Y:S02]  /*6820*/  HFMA2 R12, -RZ, RZ, 0, 5.9604644775390625e-08 ;  /* 0x00000001ff0c7431 */ /* 0x002fe400000001ff */
[----:B------:R-:W-:Y:S02]  /*6830*/  IMAD.MOV.U32 R8, RZ, RZ, 0x192 ;  /* 0x00000192ff087424 */ /* 0x000fe400078e00ff */
[----:B------:R-:W-:Y:S01]  /*6840*/  IMAD.MOV.U32 R13, RZ, RZ, RZ ;  /* 0x000000ffff0d7224 */ /* 0x000fe200078e00ff */
[----:B------:R-:W1:Y:S01]  /*6850*/  LDCU.64 UR6, c[0x4][0x78] ;  /* 0x01000f00ff0677ac */ /* 0x000e620008000a00 */
[----:B------:R-:W3:Y:S01]  /*6860*/  LDC.64 R2, c[0x4][R3] ;  /* 0x0100000003027b82 */ /* 0x000ee20000000a00 */
[----:B------:R-:W5:Y:S01]  /*6870*/  LDCU.64 UR4, c[0x4][0x10] ;  /* 0x01000200ff0477ac */ /* 0x000f620008000a00 */
[----:B--2---:R-:W-:Y:S01]  /*6880*/  MOV R5, UR9 ;  /* 0x0000000900057c02 */ /* 0x004fe20008000f00 */
[----:B------:R-:W-:Y:S01]  /*6890*/  IMAD.U32 R4, RZ, RZ, UR8 ;  /* 0x00000008ff047e24 */ /* 0x000fe2000f8e00ff */
[----:B-1----:R-:W-:Y:S01]  /*68a0*/  MOV R7, UR7 ;  /* 0x0000000700077c02 */ /* 0x002fe20008000f00 */
[----:B------:R-:W-:Y:S01]  /*68b0*/  IMAD.U32 R6, RZ, RZ, UR6 ;  /* 0x00000006ff067e24 */ /* 0x000fe2000f8e00ff */
[----:B-----5:R-:W-:Y:S01]  /*68c0*/  MOV R11, UR5 ;  /* 0x00000005000b7c02 */ /* 0x020fe20008000f00 */
[----:B------:R-:W-:Y:S02]  /*68d0*/  IMAD.U32 R10, RZ, RZ, UR4 ;  /* 0x00000004ff0a7e24 */ /* 0x000fe4000f8e00ff */
[----:B------:R-:W-:Y:S07]  /*68e0*/  LEPC R20, `(.L_x_110) ;  /* 0x000000001014794e */ /* 0x000fee0000000000 */
[----:B---34-:R-:W-:Y:S05]  /*68f0*/  CALL.ABS.NOINC R2 ;  /* 0x0000000002007343 */ /* 0x018fea0003c00000 */
.L_x_110:
[----:B------:R-:W-:Y:S01]  /*6900*/  ISETP.NE.AND P6, PT, R81, RZ, PT ;  /* 0x000000ff5100720c */ /* 0x000fe20003fc5270 */
[----:B------:R-:W-:Y:S05]  /*6910*/  WARPSYNC.ALL ;  /* 0x0000000000007948 */ /* 0x000fea0003800000 */
[----:B------:R-:W-:Y:S01]  /*6920*/  R2UR UR4, R34 ;  /* 0x00000000220472ca */ /* 0x000fe200000e0000 */
[----:B------:R-:W-:Y:S01]  /*6930*/  IMAD.U32 R0, RZ, RZ, UR51 ;  /* 0x00000033ff007e24 */ /* 0x000fe2000f8e00ff */
[----:B----4-:R-:W-:Y:S01]  /*6940*/  LOP3.LUT R20, R52, 0xffffe000, RZ, 0xc0, !PT ;  /* 0xffffe00034147812 */ /* 0x010fe200078ec0ff */
[----:B------:R-:W-:Y:S01]  /*6950*/  IMAD.U32 R21, RZ, RZ, UR37 ;  /* 0x00000025ff157e24 */ /* 0x000fe2000f8e00ff */
[----:B------:R-:W-:Y:S01]  /*6960*/  ISETP.NE.AND P0, PT, R77, RZ, PT ;  /* 0x000000ff4d00720c */ /* 0x000fe20003f05270 */
[----:B------:R-:W-:Y:S02]  /*6970*/  BSSY.RECONVERGENT B0, `(.L_x_111) ;  /* 0x000005b000007945 */ /* 0x000fe40003800200 */
[----:B------:R-:W-:Y:S05]  /*6980*/  @P6 LEA R0, R0, UR48, 0x3 ;  /* 0x0000003000006c11 */ /* 0x000fea000f8e18ff */
[----:B------:R-:W-:Y:S01]  /*6990*/  @P6 VIADD R0, R0, 0xa0 ;  /* 0x000000a000006836 */ /* 0x000fe20000000000 */
[----:B-1----:R-:W1:Y:S04]  /*69a0*/  LDTM.16dp128bit.x8 R4, tmem[UR4+0x20] ;  /* 0x00002004000479ee */ /* 0x002e680008180000 */
[----:B------:R-:W-:Y:S01]  /*69b0*/  @P6 PRMT R21, R21, 0x654, R0 ;  /* 0x0000065415156816 */ /* 0x000fe20000000000 */
[C---:B-1----:R-:W-:Y:S01]  /*69c0*/  FMUL R0, R33.reuse, R4 ;  /* 0x0000000421007220 */ /* 0x042fe20000400000 */
[C---:B------:R-:W-:Y:S01]  /*69d0*/  FMUL R4, R33.reuse, R8 ;  /* 0x0000000821047220 */ /* 0x040fe20000400000 */
[C---:B------:R-:W-:Y:S01]  /*69e0*/  FMUL R8, R33.reuse, R12 ;  /* 0x0000000c21087220 */ /* 0x040fe20000400000 */
[----:B------:R-:W-:Y:S01]  /*69f0*/  FMUL R12, R33, R16 ;  /* 0x00000010210c7220 */ /* 0x000fe20000400000 */
[----:B------:R-:W-:Y:S01]  /*6a00*/  LOP3.LUT R16, R53, 0xffffe000, RZ, 0xc0, !PT ;  /* 0xffffe00035107812 */ /* 0x000fe200078ec0ff */
[C---:B------:R-:W-:Y:S01]  /*6a10*/  FMUL R2, R33.reuse, R5 ;  /* 0x0000000521027220 */ /* 0x040fe20000400000 */
[C---:B------:R-:W-:Y:S01]  /*6a20*/  FMUL R3, R33.reuse, R6 ;  /* 0x0000000621037220 */ /* 0x040fe20000400000 */
[----:B------:R-:W-:Y:S01]  /*6a30*/  FMUL R5, R33, R9 ;  /* 0x0000000921057220 */ /* 0x000fe20000400000 */
[----:B------:R-:W-:Y:S01]  /*6a40*/  FFMA R36, R35, R20, R0 ;  /* 0x0000001423247223 */ /* 0x000fe20000000000 */
[----:B------:R-:W-:Y:S01]  /*6a50*/  LOP3.LUT R0, R54, 0xffffe000, RZ, 0xc0, !PT ;  /* 0xffffe00036007812 */ /* 0x000fe200078ec0ff */
[C---:B------:R-:W-:Y:S01]  /*6a60*/  FMUL R6, R33.reuse, R10 ;  /* 0x0000000a21067220 */ /* 0x040fe20000400000 */
[C---:B------:R-:W-:Y:S01]  /*6a70*/  FMUL R9, R33.reuse, R13 ;  /* 0x0000000d21097220 */ /* 0x040fe20000400000 */
[C---:B------:R-:W-:Y:S01]  /*6a80*/  FMUL R10, R33.reuse, R14 ;  /* 0x0000000e210a7220 */ /* 0x040fe20000400000 */
[----:B------:R-:W-:Y:S01]  /*6a90*/  F2FP.TF32.F32.PACK_B R36, R36 ;  /* 0x00000024ff24723e */ /* 0x000fe200024050ff */
[----:B------:R-:W-:Y:S01]  /*6aa0*/  FMUL R13, R33, R17 ;  /* 0x00000011210d7220 */ /* 0x000fe20000400000 */
[----:B------:R-:W-:Y:S01]  /*6ab0*/  LOP3.LUT R17, R55, 0xffffe000, RZ, 0xc0, !PT ;  /* 0xffffe00037117812 */ /* 0x000fe200078ec0ff */
[----:B------:R-:W-:Y:S01]  /*6ac0*/  FMUL R14, R33, R18 ;  /* 0x00000012210e7220 */ /* 0x000fe20000400000 */
[----:B------:R-:W-:Y:S01]  /*6ad0*/  LOP3.LUT R18, R48, 0xffffe000, RZ, 0xc0, !PT ;  /* 0xffffe00030127812 */ /* 0x000fe200078ec0ff */
[----:B------:R-:W-:Y:S01]  /*6ae0*/  FFMA R37, R35, R16, R2 ;  /* 0x0000001023257223 */ /* 0x000fe20000000002 */
[----:B------:R-:W-:Y:S01]  /*6af0*/  LOP3.LUT R2, R49, 0xffffe000, RZ, 0xc0, !PT ;  /* 0xffffe00031027812 */ /* 0x000fe200078ec0ff */
[----:B------:R-:W-:Y:S01]  /*6b00*/  FMUL R7, R33, R7 ;  /* 0x0000000721077220 */ /* 0x000fe20000400000 */
[----:B------:R-:W-:Y:S01]  /*6b10*/  LOP3.LUT R16, R41, 0xffffe000, RZ, 0xc0, !PT ;  /* 0xffffe00029107812 */ /* 0x000fe200078ec0ff */
[C---:B------:R-:W-:Y:S01]  /*6b20*/  FFMA R38, R35.reuse, R0, R3 ;  /* 0x0000000023267223 */ /* 0x040fe20000000003 */
[----:B------:R-:W-:Y:S01]  /*6b30*/  LOP3.LUT R0, R50, 0xffffe000, RZ, 0xc0, !PT ;  /* 0xffffe00032007812 */ /* 0x000fe200078ec0ff */
[C---:B------:R-:W-:Y:S01]  /*6b40*/  FFMA R39, R35.reuse, R17, R7 ;  /* 0x0000001123277223 */ /* 0x040fe20000000007 */
[----:B------:R-:W-:Y:S01]  /*6b50*/  LOP3.LUT R3, R40, 0xffffe000, RZ, 0xc0, !PT ;  /* 0xffffe00028037812 */ /* 0x000fe200078ec0ff */
[C---:B------:R-:W-:Y:S01]  /*6b60*/  FFMA R4, R35.reuse, R18, R4 ;  /* 0x0000001223047223 */ /* 0x040fe20000000004 */
[----:B------:R-:W-:Y:S01]  /*6b70*/  F2FP.TF32.F32.PACK_B R37, R37 ;  /* 0x00000025ff25723e */ /* 0x000fe200024050ff */
[----:B------:R-:W-:Y:S01]  /*6b80*/  FFMA R5, R35, R2, R5 ;  /* 0x0000000223057223 */ /* 0x000fe20000000005 */
[----:B------:R-:W-:Y:S01]  /*6b90*/  LOP3.LUT R2, R51, 0xffffe000, RZ, 0xc0, !PT ;  /* 0xffffe00033027812 */ /* 0x000fe200078ec0ff */
[----:B------:R-:W-:Y:S01]  /*6ba0*/  FMUL R11, R33, R11 ;  /* 0x0000000b210b7220 */ /* 0x000fe20000400000 */
[----:B------:R-:W-:Y:S01]  /*6bb0*/  F2FP.TF32.F32.PACK_B R38, R38 ;  /* 0x00000026ff26723e */ /* 0x000fe200024050ff */
[C---:B------:R-:W-:Y:S01]  /*6bc0*/  FFMA R6, R35.reuse, R0, R6 ;  /* 0x0000000023067223 */ /* 0x040fe20000000006 */
[----:B------:R-:W-:Y:S01]  /*6bd0*/  LOP3.LUT R0, R42, 0xffffe000, RZ, 0xc0, !PT ;  /* 0xffffe0002a007812 */ /* 0x000fe200078ec0ff */
[----:B------:R-:W-:Y:S01]  /*6be0*/  FFMA R7, R35, R2, R11 ;  /* 0x0000000223077223 */ /* 0x000fe2000000000b */
[----:B------:R-:W-:Y:S01]  /*6bf0*/  LOP3.LUT R2, R43, 0xffffe000, RZ, 0xc0, !PT ;  /* 0xffffe0002b027812 */ /* 0x000fe200078ec0ff */
[----:B------:R-:W-:Y:S01]  /*6c00*/  FFMA R8, R35, R3, R8 ;  /* 0x0000000323087223 */ /* 0x000fe20000000008 */
[----:B------:R-:W-:Y:S01]  /*6c10*/  LOP3.LUT R3, R45, 0xffffe000, RZ, 0xc0, !PT ;  /* 0xffffe0002d037812 */ /* 0x000fe200078ec0ff */
[----:B------:R-:W-:Y:S01]  /*6c20*/  FFMA R9, R35, R16, R9 ;  /* 0x0000001023097223 */ /* 0x000fe20000000009 */
[----:B------:R-:W-:Y:S01]  /*6c30*/  F2FP.TF32.F32.PACK_B R39, R39 ;  /* 0x00000027ff27723e */ /* 0x000fe200024050ff */
[----:B------:R-:W-:Y:S01]  /*6c40*/  FMUL R15, R33, R15 ;  /* 0x0000000f210f7220 */ /* 0x000fe20000400000 */
[----:B------:R-:W-:Y:S01]  /*6c50*/  LOP3.LUT R16, R46, 0xffffe000, RZ, 0xc0, !PT ;  /* 0xffffe0002e107812 */ /* 0x000fe200078ec0ff */
[C---:B------:R-:W-:Y:S01]  /*6c60*/  FFMA R10, R35.reuse, R0, R10 ;  /* 0x00000000230a7223 */ /* 0x040fe2000000000a */
        /* <DEDUP_REMOVED lines=8> */
[----:B------:R-:W-:Y:S01]  /*6cf0*/  F2FP.TF32.F32.PACK_B R6, R6 ;  /* 0x00000006ff06723e */ /* 0x000fe200024050ff */
[C---:B------:R-:W-:Y:S01]  /*6d00*/  FFMA R13, R35.reuse, R3, R13 ;  /* 0x00000003230d7223 */ /* 0x040fe2000000000d */
[----:B------:R-:W-:Y:S01]  /*6d10*/  F2FP.TF32.F32.PACK_B R7, R7 ;  /* 0x00000007ff07723e */ /* 0x000fe200024050ff */
[C---:B------:R-:W-:Y:S01]  /*6d20*/  FFMA R14, R35.reuse, R16, R14 ;  /* 0x00000010230e7223 */ /* 0x040fe2000000000e */
[----:B------:R-:W-:Y:S01]  /*6d30*/  FFMA R15, R35, R2, R19 ;  /* 0x00000002230f7223 */ /* 0x000fe20000000013 */
[----:B------:R-:W-:Y:S02]  /*6d40*/  F2FP.TF32.F32.PACK_B R8, R8 ;  /* 0x00000008ff08723e */ /* 0x000fe400024050ff */
[----:B------:R1:W-:Y:S01]  /*6d50*/  STSM.16.M88.4 [R82+0x2400], R4 ;  /* 0x0024000452007844 */ /* 0x0003e20000000200 */
[----:B------:R-:W-:Y:S02]  /*6d60*/  F2FP.TF32.F32.PACK_B R9, R9 ;  /* 0x00000009ff09723e */ /* 0x000fe400024050ff */
[----:B------:R-:W-:Y:S02]  /*6d70*/  F2FP.TF32.F32.PACK_B R10, R10 ;  /* 0x0000000aff0a723e */ /* 0x000fe400024050ff */
[----:B------:R-:W-:Y:S02]  /*6d80*/  F2FP.TF32.F32.PACK_B R11, R11 ;  /* 0x0000000bff0b723e */ /* 0x000fe400024050ff */
[----:B------:R-:W-:Y:S02]  /*6d90*/  F2FP.TF32.F32.PACK_B R12, R12 ;  /* 0x0000000cff0c723e */ /* 0x000fe400024050ff */
[----:B------:R-:W-:Y:S01]  /*6da0*/  F2FP.TF32.F32.PACK_B R13, R13 ;  /* 0x0000000dff0d723e */ /* 0x000fe200024050ff */
[----:B------:R1:W-:Y:S01]  /*6db0*/  STSM.16.M88.4 [R85+0x2000], R8 ;  /* 0x0020000855007844 */ /* 0x0003e20000000200 */
[----:B------:R-:W-:Y:S02]  /*6dc0*/  F2FP.TF32.F32.PACK_B R14, R14 ;  /* 0x0000000eff0e723e */ /* 0x000fe400024050ff */
[----:B------:R-:W-:Y:S02]  /*6dd0*/  F2FP.TF32.F32.PACK_B R15, R15 ;  /* 0x0000000fff0f723e */ /* 0x000fe400024050ff */
[----:B------:R-:W-:Y:S02]  /*6de0*/  LEA R0, R87, UR48, 0x3 ;  /* 0x0000003057007c11 */ /* 0x000fe4000f8e18ff */
[----:B------:R-:W-:Y:S01]  /*6df0*/  @P6 SHF.L.U32 R2, R74, 0x1f, RZ ;  /* 0x0000001f4a026819 */ /* 0x000fe200000006ff */
[----:B------:R1:W-:Y:S01]  /*6e00*/  STSM.16.M88.4 [R86+0x2000], R12 ;  /* 0x0020000c56007844 */ /* 0x0003e20000000200 */
        /* <DEDUP_REMOVED lines=8> */
[----:B------:R-:W-:Y:S02]  /*6e90*/  UIADD3 UR8, UP0, UPT, UR52, 0x680, URZ ;  /* 0x0000068034087890 */ /* 0x000fe4000ff1e0ff */
[----:B------:R-:W-:Y:S02]  /*6ea0*/  UIADD3 UR5, UPT, UPT, UR41, 0x20, URZ ;  /* 0x0000002029057890 */ /* 0x000fe4000fffe0ff */
[----:B------:R-:W-:Y:S02]  /*6eb0*/  UIADD3 UR4, UPT, UPT, UR48, 0x2400, URZ ;  /* 0x0000240030047890 */ /* 0x000fe4000fffe0ff */
[----:B------:R-:W-:Y:S01]  /*6ec0*/  UIADD3.X UR9, UPT, UPT, URZ, UR53, URZ, UP0, !UPT ;  /* 0x00000035ff097290 */ /* 0x000fe200087fe4ff */
[----:B------:R-:W-:Y:S01]  /*6ed0*/  UMOV UR6, UR42 ;  /* 0x0000002a00067c82 */ /* 0x000fe20008000000 */
[----:B------:R-:W-:Y:S07]  /*6ee0*/  UMOV UR7, UR36 ;  /* 0x0000002400077c82 */ /* 0x000fee0008000000 */
[----:B------:R2:W-:Y:S01]  /*6ef0*/  UTMASTG.3D [UR4], [UR8] ;  /* 0x00000004080073b5 */ /* 0x0005e20008010000 */
[----:B------:R0:W-:Y:S01]  /*6f00*/  UTMACMDFLUSH ;  /* 0x00000000000079b7 */ /* 0x0001e20000000000 */
[----:B--2---:R-:W-:Y:S04]  /*6f10*/  DEPBAR.LE SB0, 0x1 ;  /* 0x000080400000791a */ /* 0x004fe80000000000 */
.L_x_112:
[----:B------:R-:W-:Y:S05]  /*6f20*/  BSYNC.RECONVERGENT B0 ;  /* 0x0000000000007941 */ /* 0x000fea0003800200 */
.L_x_111:
[----:B------:R-:W-:Y:S01]  /*6f30*/  BAR.SYNC.DEFER_BLOCKING 0x1, 0x80 ;  /* 0x0042000000007b1d */ /* 0x000fe20000010000 */
[----:B------:R-:W-:Y:S04]  /*6f40*/  UIADD3 UR40, UPT, UPT, UR51, 0x1, URZ ;  /* 0x0000000133287890 */ /* 0x000fe8000fffe0ff */
[----:B------:R-:W-:Y:S04]  /*6f50*/  UISETP.NE.AND UP0, UPT, UR40, 0x4, UPT ;  /* 0x000000042800788c */ /* 0x000fe8000bf05270 */
[----:B------:R-:W-:Y:S01]  /*6f60*/  USEL UR40, UR40, URZ, UP0 ;  /* 0x000000ff28287287 */ /* 0x000fe20008000000 */
[----:B------:R2:W-:Y:S01]  /*6f70*/  @P6 SYNCS.ARRIVE.TRANS64.RED.A1T0 RZ, [R21+URZ], RZ ;  /* 0x000000ff15ff69a7 */ /* 0x0005e200081004ff */
[----:B------:R-:W-:Y:S01]  /*6f80*/  BSSY B1, `(.L_x_113) ;  /* 0x0000018000017945 */ /* 0x000fe20003800000 */
[----:B------:R-:W3:Y:S02]  /*6f90*/  @P6 SYNCS.PHASECHK.TRANS64.TRYWAIT P0, [R0+URZ+0x80], R2 ;  /* 0x00008002000065a7 */ /* 0x000ee400080011ff */
[----:B---3--:R-:W-:Y:S01]  /*6fa0*/  @P6 SEL R89, RZ, 0x1, !P0 ;  /* 0x00000001ff596807 */ /* 0x008fe20004000000 */
[----:B--2---:R-:W-:Y:S06]  /*6fb0*/  @!P6 BRA `(.L_x_114) ;  /* 0x000000000050e947 */ /* 0x004fec0003800000 */
        /* <DEDUP_REMOVED lines=8> */
[----:B------:R-:W-:Y:S04]  /*7040*/  SHF.L.U32 R5, R74, 0x1f, RZ ;  /* 0x0000001f4a057819 */ /* 0x000fe800000006ff */
[----:B------:R-:W1:Y:S02]  /*7050*/  SYNCS.PHASECHK.TRANS64.TRYWAIT P0, [R0+URZ+0x80], R5 ;  /* 0x00008005000075a7 */ /* 0x000e6400080011ff */
[----:B-1----:R-:W-:Y:S05]  /*7060*/  @!P0 BRA `(.L_x_117) ;  /* 0x0000002000508947 */ /* 0x002fea0003800000 */
.L_x_116:
[----:B------:R-:W-:Y:S05]  /*7070*/  BSYNC B0 ;  /* 0x0000000000007941 */ /* 0x000fea0003800000 */
.L_x_115:
[----:B------:R-:W-:Y:S02]  /*7080*/  ISETP.NE.AND P0, PT, R90, RZ, PT ;  /* 0x000000ff5a00720c */ /* 0x000fe40003f05270 */
[----:B------:R-:W-:Y:S11]  /*7090*/  IADD3 R87, PT, PT, R87, 0x1, RZ ;  /* 0x0000000157577810 */ /* 0x000ff60007ffe0ff */
[----:B-1----:R-:W-:Y:S01]  /*70a0*/  @P0 IMAD.IADD R0, R75, 0x1, R2 ;  /* 0x000000014b000824 */ /* 0x002fe200078e0202 */
[----:B------:R-:W-:Y:S05]  /*70b0*/  @P0 WARPSYNC.ALL ;  /* 0x0000000000000948 */ /* 0x000fea0003800000 */
[----:B------:R2:W3:Y:S04]  /*70c0*/  @P0 LDSM.16.M88.4 R52, [R4+UR48+0x400] ;  /* 0x000400300434083b */ /* 0x0004e80008000200 */
[----:B------:R2:W4:Y:S04]  /*70d0*/  @P0 LDSM.16.M88.4 R48, [R3+0x400] ;  /* 0x000400000330083b */ /* 0x0005280000000200 */
[----:B------:R2:W1:Y:S04]  /*70e0*/  @P0 LDSM.16.M88.4 R40, [R2+0x400] ;  /* 0x000400000228083b */ /* 0x0004680000000200 */
[----:B------:R2:W1:Y:S02]  /*70f0*/  @P0 LDSM.16.M88.4 R44, [R0+0x400] ;  /* 0x00040000002c083b */ /* 0x0004640000000200 */
.L_x_114:
[----:B------:R-:W-:Y:S05]  /*7100*/  BSYNC B1 ;  /* 0x0000000000017941 */ /* 0x000fea0003800000 */
.L_x_113:
[----:B--2---:R-:W-:Y:S05]  /*7110*/  VIADD R0, R34, 0x40 ;  /* 0x0000004022007836 */ /* 0x004fea0000000000 */
        /* <DEDUP_REMOVED lines=20> */
.L_x_118:
[----:B------:R-:W-:Y:S01]  /*7260*/  ISETP.NE.AND P6, PT, R81, RZ, PT ;  /* 0x000000ff5100720c */ /* 0x000fe20003fc5270 */
[----:B------:R-:W-:Y:S05]  /*7270*/  WARPSYNC.ALL ;  /* 0x0000000000007948 */ /* 0x000fea0003800000 */
[----:B------:R-:W-:Y:S01]  /*7280*/  R2UR UR4, R34 ;  /* 0x00000000220472ca */ /* 0x000fe200000e0000 */
[----:B------:R-:W-:Y:S01]  /*7290*/  IMAD.U32 R0, RZ, RZ, UR40 ;  /* 0x00000028ff007e24 */ /* 0x000fe2000f8e00ff */
[----:B---3--:R-:W-:Y:S01]  /*72a0*/  LOP3.LUT R20, R52, 0xffffe000, RZ, 0xc0, !PT ;  /* 0xffffe00034147812 */ /* 0x008fe200078ec0ff */
        /* <DEDUP_REMOVED lines=24> */
[----:B----4-:R-:W-:Y:S01]  /*7430*/  LOP3.LUT R18, R48, 0xffffe000, RZ, 0xc0, !PT ;  /* 0xffffe00030127812 */ /* 0x010fe200078ec0ff */
        /* <DEDUP_REMOVED lines=68> */
.L_x_120:
[----:B------:R-:W-:Y:S05]  /*7880*/  BSYNC.RECONVERGENT B0 ;  /* 0x0000000000007941 */ /* 0x000fea0003800200 */
.L_x_119:
        /* <DEDUP_REMOVED lines=12> */
[----:B------:R-:W-:Y:S04]  /*7950*/  @P1 IMAD R87, R87, 0x2000, R88 ;  /* 0x0000200057571824 */ /* 0x000fe800078e0258 */
[----:B------:R-:W-:Y:S05]  /*7960*/  @P1 VIADD R3, R87, UR48 ;  /* 0x0000003057031c36 */ /* 0x000fea0008000000 */
[----:B------:R-:W-:Y:S01]  /*7970*/  @P1 IADD3 R91, PT, PT, R91, R3, RZ ;  /* 0x000000035b5b1210 */ /* 0x000fe20007ffe0ff */
[----:B------:R-:W-:Y:S01]  /*7980*/  @P1 IMAD.IADD R3, R75, 0x1, R3 ;  /* 0x000000014b031824 */ /* 0x000fe200078e0203 */
[----:B------:R-:W-:Y:S06]  /*7990*/  @P0 BRA `(.L_x_124) ;  /* 0x00000000000c0947 */ /* 0x000fec0003800000 */
[----:B------:R-:W-:Y:S04]  /*79a0*/  SHF.L.U32 R0, R74, 0x1f, RZ ;  /* 0x0000001f4a007819 */ /* 0x000fe800000006ff */
[----:B------:R-:W2:Y:S02]  /*79b0*/  SYNCS.PHASECHK.TRANS64.TRYWAIT P0, [R2+URZ+0x80], R0 ;  /* 0x00008000020075a7 */ /* 0x000ea400080011ff */
[----:B--2---:R-:W-:Y:S05]  /*79c0*/  @!P0 BRA `(.L_x_125) ;  /* 0x00000018000c8947 */ /* 0x004fea0003800000 */
.L_x_124:
[----:B------:R-:W-:Y:S05]  /*79d0*/  BSYNC B0 ;  /* 0x0000000000007941 */ /* 0x000fea0003800000 */
.L_x_123:
[----:B------:R-:W-:Y:S11]  /*79e0*/  ISETP.NE.AND P0, PT, R90, RZ, PT ;  /* 0x000000ff5a00720c */ /* 0x000ff60003f05270 */
[----:B------:R-:W-:Y:S02]  /*79f0*/  @!UPT UIADD3 URZ, UPT, UPT, URZ, URZ, URZ ;  /* 0x000000fffffff290 */ /* 0x000fe4000fffe0ff */
[----:B--2---:R-:W-:Y:S01]  /*7a00*/  @P0 IADD3 R0, PT, PT, R75, R91, RZ ;  /* 0x0000005b4b000210 */ /* 0x004fe20007ffe0ff */
[----:B------:R-:W-:Y:S05]  /*7a10*/  @P0 WARPSYNC.ALL ;  /* 0x0000000000000948 */ /* 0x000fea0003800000 */
[----:B------:R2:W3:Y:S04]  /*7a20*/  @P0 LDSM.16.M88.4 R52, [R87+UR48+0x400] ;  /* 0x000400305734083b */ /* 0x0004e80008000200 */
[----:B------:R2:W4:Y:S04]  /*7a30*/  @P0 LDSM.16.M88.4 R48, [R3+0x400] ;  /* 0x000400000330083b */ /* 0x0005280000000200 */
[----:B------:R2:W1:Y:S04]  /*7a40*/  @P0 LDSM.16.M88.4 R40, [R91+0x400] ;  /* 0x000400005b28083b */ /* 0x0004680000000200 */
[----:B------:R2:W1:Y:S02]  /*7a50*/  @P0 LDSM.16.M88.4 R44, [R0+0x400] ;  /* 0x00040000002c083b */ /* 0x0004640000000200 */
.L_x_122:
[----:B------:R-:W-:Y:S05]  /*7a60*/  BSYNC B1 ;  /* 0x0000000000017941 */ /* 0x000fea0003800000 */
.L_x_121:
        /* <DEDUP_REMOVED lines=21> */
.L_x_126:
[----:B------:R-:W-:Y:S01]  /*7bc0*/  ISETP.NE.AND P0, PT, R77, RZ, PT ;  /* 0x000000ff4d00720c */ /* 0x000fe20003f05270 */
[----:B------:R-:W-:Y:S05]  /*7bd0*/  WARPSYNC.ALL ;  /* 0x0000000000007948 */ /* 0x000fea0003800000 */
[----:B------:R-:W-:Y:S01]  /*7be0*/  R2UR UR4, R34 ;  /* 0x00000000220472ca */ /* 0x000fe200000e0000 */
[----:B------:R-:W-:Y:S01]  /*7bf0*/  BSSY.RECONVERGENT B0, `(.L_x_127) ;  /* 0x000005c000007945 */ /* 0x000fe20003800200 */
[----:B------:R-:W-:Y:S02]  /*7c00*/  R2UR UR5, R84 ;  /* 0x00000000540572ca */ /* 0x000fe400000e0000 */
[----:B---3--:R-:W-:Y:S02]  /*7c10*/  LOP3.LUT R0, R52, 0xffffe000, RZ, 0xc0, !PT ;  /* 0xffffe00034007812 */ /* 0x008fe400078ec0ff */
[----:B------:R-:W-:Y:S02]  /*7c20*/  LOP3.LUT R2, R53, 0xffffe000, RZ, 0xc0, !PT ;  /* 0xffffe00035027812 */ /* 0x000fe400078ec0ff */
[----:B------:R-:W-:Y:S02]  /*7c30*/  LOP3.LUT R3, R54, 0xffffe000, RZ, 0xc0, !PT ;  /* 0xffffe00036037812 */ /* 0x000fe400078ec0ff */
[----:B------:R-:W-:Y:S02]  /*7c40*/  LOP3.LUT R20, R55, 0xffffe000, RZ, 0xc0, !PT ;  /* 0xffffe00037147812 */ /* 0x000fe400078ec0ff */
[----:B----4-:R-:W-:Y:S01]  /*7c50*/  LOP3.LUT R21, R48, 0xffffe000, RZ, 0xc0, !PT ;  /* 0xffffe00030157812 */ /* 0x010fe200078ec0ff */
[----:B-1----:R-:W1:Y:S01]  /*7c60*/  LDTM.16dp128bit.x8 R4, tmem[UR4+0x60] ;  /* 0x00006004000479ee */ /* 0x002e620008180000 */
[----:B------:R-:W-:Y:S01]  /*7c70*/  LOP3.LUT R34, R49, 0xffffe000, RZ, 0xc0, !PT ;  /* 0xffffe00031227812 */ /* 0x000fe200078ec0ff */
[----:B------:R-:W-:Y:S01]  /*7c80*/  UIADD3 UR5, UPT, UPT, UR5, 0x110, URZ ;  /* 0x0000011005057890 */ /* 0x000fe2000fffe0ff */
[----:B------:R-:W-:Y:S01]  /*7c90*/  LOP3.LUT R36, R50, 0xffffe000, RZ, 0xc0, !PT ;  /* 0xffffe00032247812 */ /* 0x000fe200078ec0ff */
[----:B------:R-:W-:Y:S01]  /*7ca0*/  NOP ;  /* 0x0000000000007918 */ /* 0x000fe20000000000 */
[----:B------:R-:W-:Y:S01]  /*7cb0*/  LOP3.LUT R37, R51, 0xffffe000, RZ, 0xc0, !PT ;  /* 0xffffe00033257812 */ /* 0x000fe200078ec0ff */
[----:B------:R-:W-:Y:S01]  /*7cc0*/  UPRMT UR5, UR37, 0x654, UR5 ;  /* 0x0000065425057896 */ /* 0x000fe20008000005 */
[----:B------:R-:W-:Y:S02]  /*7cd0*/  LOP3.LUT R38, R40, 0xffffe000, RZ, 0xc0, !PT ;  /* 0xffffe00028267812 */ /* 0x000fe400078ec0ff */
[----:B------:R-:W-:Y:S02]  /*7ce0*/  LOP3.LUT R39, R41, 0xffffe000, RZ, 0xc0, !PT ;  /* 0xffffe00029277812 */ /* 0x000fe400078ec0ff */
[----:B------:R-:W-:Y:S02]  /*7cf0*/  LOP3.LUT R40, R42, 0xffffe000, RZ, 0xc0, !PT ;  /* 0xffffe0002a287812 */ /* 0x000fe400078ec0ff */
[----:B------:R-:W-:Y:S02]  /*7d00*/  LOP3.LUT R41, R43, 0xffffe000, RZ, 0xc0, !PT ;  /* 0xffffe0002b297812 */ /* 0x000fe400078ec0ff */
[----:B------:R-:W-:Y:S01]  /*7d10*/  LOP3.LUT R42, R44, 0xffffe000, RZ, 0xc0, !PT ;  /* 0xffffe0002c2a7812 */ /* 0x000fe200078ec0ff */
[----:B-1----:R-:W-:Y:S01]  /*7d20*/  SYNCS.ARRIVE.TRANS64.RED.A1T0 RZ, [UR5], RZ ;  /* 0x000000ffffff79a7 */ /* 0x002fe20008100405 */
[----:B------:R-:W-:Y:S02]  /*7d30*/  LOP3.LUT R43, R45, 0xffffe000, RZ, 0xc0, !PT ;  /* 0xffffe0002d2b7812 */ /* 0x000fe400078ec0ff */
[----:B------:R-:W-:Y:S02]  /*7d40*/  LOP3.LUT R44, R46, 0xffffe000, RZ, 0xc0, !PT ;  /* 0xffffe0002e2c7812 */ /* 0x000fe400078ec0ff */
[----:B------:R-:W-:Y:S01]  /*7d50*/  LOP3.LUT R45, R47, 0xffffe000, RZ, 0xc0, !PT ;  /* 0xffffe0002f2d7812 */ /* 0x000fe200078ec0ff */
[C---:B------:R-:W-:Y:S01]  /*7d60*/  FMUL R4, R33.reuse, R4 ;  /* 0x0000000421047220 */ /* 0x040fe20000400000 */
[C---:B------:R-:W-:Y:S01]  /*7d70*/  FMUL R5, R33.reuse, R5 ;  /* 0x0000000521057220 */ /* 0x040fe20000400000 */
[C---:B------:R-:W-:Y:S01]  /*7d80*/  FMUL R6, R33.reuse, R6 ;  /* 0x0000000621067220 */ /* 0x040fe20000400000 */
[----:B------:R-:W-:Y:S01]  /*7d90*/  FMUL R7, R33, R7 ;  /* 0x0000000721077220 */ /* 0x000fe20000400000 */
[----:B------:R-:W-:Y:S01]  /*7da0*/  FFMA R4, R35, R0, R4 ;  /* 0x0000000023047223 */ /* 0x000fe20000000004 */
[----:B------:R-:W-:Y:S01]  /*7db0*/  FMUL R8, R33, R8 ;  /* 0x0000000821087220 */ /* 0x000fe20000400000 */
[----:B------:R-:W-:Y:S01]  /*7dc0*/  FFMA R5, R35, R2, R5 ;  /* 0x0000000223057223 */ /* 0x000fe20000000005 */
[----:B------:R-:W-:Y:S01]  /*7dd0*/  FMUL R9, R33, R9 ;  /* 0x0000000921097220 */ /* 0x000fe20000400000 */
[----:B------:R-:W-:Y:S01]  /*7de0*/  FFMA R6, R35, R3, R6 ;  /* 0x0000000323067223 */ /* 0x000fe20000000006 */
[----:B------:R-:W-:Y:S01]  /*7df0*/  F2FP.TF32.F32.PACK_B R4, R4 ;  /* 0x00000004ff04723e */ /* 0x000fe200024050ff */
[----:B------:R-:W-:Y:S01]  /*7e00*/  FMUL R10, R33, R10 ;  /* 0x0000000a210a7220 */ /* 0x000fe20000400000 */
[----:B------:R-:W-:Y:S01]  /*7e10*/  F2FP.TF32.F32.PACK_B R5, R5 ;  /* 0x00000005ff05723e */ /* 0x000fe200024050ff */
[----:B------:R-:W-:Y:S01]  /*7e20*/  FFMA R7, R35, R20, R7 ;  /* 0x0000001423077223 */ /* 0x000fe20000000007 */
[----:B------:R-:W-:Y:S01]  /*7e30*/  FMUL R11, R33, R11 ;  /* 0x0000000b210b7220 */ /* 0x000fe20000400000 */
        /* <DEDUP_REMOVED lines=8> */
[----:B------:R-:W-:Y:S01]  /*7ec0*/  F2FP.TF32.F32.PACK_B R6, R6 ;  /* 0x00000006ff06723e */ /* 0x000fe200024050ff */
[----:B------:R-:W-:Y:S01]  /*7ed0*/  FFMA R12, R35, R38, R12 ;  /* 0x00000026230c7223 */ /* 0x000fe2000000000c */
[----:B------:R-:W-:Y:S01]  /*7ee0*/  F2FP.TF32.F32.PACK_B R7, R7 ;  /* 0x00000007ff07723e */ /* 0x000fe200024050ff */
[----:B------:R-:W-:Y:S01]  /*7ef0*/  FMUL R16, R33, R16 ;  /* 0x0000001021107220 */ /* 0x000fe20000400000 */
[----:B------:R-:W-:Y:S01]  /*7f00*/  FFMA R13, R35, R39, R13 ;  /* 0x00000027230d7223 */ /* 0x000fe2000000000d */
[----:B------:R-:W-:Y:S01]  /*7f10*/  FMUL R17, R33, R17 ;  /* 0x0000001121117220 */ /* 0x000fe20000400000 */
[----:B------:R-:W-:Y:S01]  /*7f20*/  FFMA R14, R35, R40, R14 ;  /* 0x00000028230e7223 */ /* 0x000fe2000000000e */
[----:B------:R1:W-:Y:S01]  /*7f30*/  STSM.16.M88.4 [R83+0x6400], R4 ;  /* 0x0064000453007844 */ /* 0x0003e20000000200 */
[----:B------:R-:W-:Y:S01]  /*7f40*/  FMUL R18, R33, R18 ;  /* 0x0000001221127220 */ /* 0x000fe20000400000 */
[----:B------:R-:W-:Y:S01]  /*7f50*/  FFMA R15, R35, R41, R15 ;  /* 0x00000029230f7223 */ /* 0x000fe2000000000f */
[----:B------:R-:W-:Y:S01]  /*7f60*/  FMUL R19, R33, R19 ;  /* 0x0000001321137220 */ /* 0x000fe20000400000 */
[----:B------:R-:W-:Y:S01]  /*7f70*/  F2FP.TF32.F32.PACK_B R8, R8 ;  /* 0x00000008ff08723e */ /* 0x000fe200024050ff */
[C---:B------:R-:W-:Y:S01]  /*7f80*/  FFMA R16, R35.reuse, R42, R16 ;  /* 0x0000002a23107223 */ /* 0x040fe20000000010 */
[----:B------:R-:W-:Y:S01]  /*7f90*/  F2FP.TF32.F32.PACK_B R9, R9 ;  /* 0x00000009ff09723e */ /* 0x000fe200024050ff */
[C---:B------:R-:W-:Y:S01]  /*7fa0*/  FFMA R17, R35.reuse, R43, R17 ;  /* 0x0000002b23117223 */ /* 0x040fe20000000011 */
[----:B------:R-:W-:Y:S01]  /*7fb0*/  F2FP.TF32.F32.PACK_B R10, R10 ;  /* 0x0000000aff0a723e */ /* 0x000fe200024050ff */
[C---:B------:R-:W-:Y:S01]  /*7fc0*/  FFMA R18, R35.reuse, R44, R18 ;  /* 0x0000002c23127223 */ /* 0x040fe20000000012 */
[----:B------:R-:W-:Y:S01]  /*7fd0*/  F2FP.TF32.F32.PACK_B R11, R11 ;  /* 0x0000000bff0b723e */ /* 0x000fe200024050ff */
[----:B------:R-:W-:Y:S01]  /*7fe0*/  FFMA R19, R35, R45, R19 ;  /* 0x0000002d23137223 */ /* 0x000fe20000000013 */
[----:B------:R-:W-:Y:S02]  /*7ff0*/  F2FP.TF32.F32.PACK_B R12, R12 ;  /* 0x0000000cff0c723e */ /* 0x000fe400024050ff */
[----:B------:R-:W-:Y:S01]  /*8000*/  F2FP.TF32.F32.PACK_B R13, R13 ;  /* 0x0000000dff0d723e */ /* 0x000fe200024050ff */
[----:B------:R1:W-:Y:S01]  /*8010*/  STSM.16.M88.4 [R82+0x6400], R8 ;  /* 0x0064000852007844 */ /* 0x0003e20000000200 */
[----:B------:R-:W-:Y:S02]  /*8020*/  F2FP.TF32.F32.PACK_B R14, R14 ;  /* 0x0000000eff0e723e */ /* 0x000fe400024050ff */
[----:B------:R-:W-:Y:S02]  /*8030*/  F2FP.TF32.F32.PACK_B R15, R15 ;  /* 0x0000000fff0f723e */ /* 0x000fe400024050ff */
[----:B------:R-:W-:Y:S02]  /*8040*/  F2FP.TF32.F32.PACK_B R16, R16 ;  /* 0x00000010ff10723e */ /* 0x000fe400024050ff */
[----:B------:R-:W-:Y:S01]  /*8050*/  F2FP.TF32.F32.PACK_B R17, R17 ;  /* 0x00000011ff11723e */ /* 0x000fe200024050ff */
[----:B------:R1:W-:Y:S01]  /*8060*/  STSM.16.M88.4 [R85+0x6000], R12 ;  /* 0x0060000c55007844 */ /* 0x0003e20000000200 */
[----:B------:R-:W-:Y:S02]  /*8070*/  F2FP.TF32.F32.PACK_B R18, R18 ;  /* 0x00000012ff12723e */ /* 0x000fe400024050ff */
[----:B------:R-:W-:Y:S05]  /*8080*/  F2FP.TF32.F32.PACK_B R19, R19 ;  /* 0x00000013ff13723e */ /* 0x000fea00024050ff */
        /* <DEDUP_REMOVED lines=18> */
.L_x_128:
[----:B------:R-:W-:Y:S05]  /*81b0*/  BSYNC.RECONVERGENT B0 ;  /* 0x0000000000007941 */ /* 0x000fea0003800200 */
.L_x_127:
[----:B------:R-:W-:Y:S01]  /*81c0*/  BAR.SYNC.DEFER_BLOCKING 0x1, 0x80 ;  /* 0x0042000000007b1d */ /* 0x000fe20000010000 */
[----:B------:R-:W-:Y:S01]  /*81d0*/  UISETP.NE.AND UP0, UPT, UR49, -0x4, UPT ;  /* 0xfffffffc3100788c */ /* 0x000fe2000bf05270 */
[----:B------:R-:W-:Y:S08]  /*81e0*/  IADD3 R31, PT, PT, R31, 0x1, RZ ;  /* 0x000000011f1f7810 */ /* 0x000ff00007ffe0ff */
[----:B------:R-:W-:Y:S05]  /*81f0*/  BRA.U !UP0, `(.L_x_129) ;  /* 0x0000000108287547 */ /* 0x000fea000b800000 */
[----:B------:R-:W-:Y:S01]  /*8200*/  ISETP.NE.AND P0, PT, R81, RZ, PT ;  /* 0x000000ff5100720c */ /* 0x000fe20003f05270 */
[----:B------:R-:W-:Y:S01]  /*8210*/  IMAD.U32 R2, RZ, RZ, UR51 ;  /* 0x00000033ff027e24 */ /* 0x000fe2000f8e00ff */
[----:B------:R-:W-:Y:S01]  /*8220*/  UIADD3 UR51, UPT, UPT, UR51, 0x1, URZ ;  /* 0x0000000133337890 */ /* 0x000fe2000fffe0ff */
[----:B------:R-:W-:Y:S03]  /*8230*/  IMAD.U32 R0, RZ, RZ, UR37 ;  /* 0x00000025ff007e24 */ /* 0x000fe6000f8e00ff */
[----:B------:R-:W-:Y:S04]  /*8240*/  UISETP.NE.AND UP0, UPT, UR51, 0x4, UPT ;  /* 0x000000043300788c */ /* 0x000fe8000bf05270 */
[----:B------:R-:W-:Y:S03]  /*8250*/  USEL UR51, UR51, URZ, UP0 ;  /* 0x000000ff33337287 */ /* 0x000fe60008000000 */
[----:B------:R-:W-:Y:S05]  /*8260*/  @P0 LEA R2, R2, UR48, 0x3 ;  /* 0x0000003002020c11 */ /* 0x000fea000f8e18ff */
[----:B------:R-:W-:Y:S05]  /*8270*/  @P0 VIADD R2, R2, 0xa0 ;  /* 0x000000a002020836 */ /* 0x000fea0000000000 */
[----:B------:R-:W-:Y:S04]  /*8280*/  @P0 PRMT R0, R0, 0x654, R2 ;  /* 0x0000065400000816 */ /* 0x000fe80000000002 */
[----:B------:R2:W-:Y:S03]  /*8290*/  @P0 SYNCS.ARRIVE.TRANS64.RED.A1T0 RZ, [R0+URZ], RZ ;  /* 0x000000ff00ff09a7 */ /* 0x0005e600081004ff */
.L_x_129:
[----:B------:R-:W-:Y:S01]  /*82a0*/  ISETP.NE.AND P2, PT, R78, RZ, PT ;  /* 0x000000ff4e00720c */ /* 0x000fe20003f45270 */
[----:B------:R-:W-:Y:S01]  /*82b0*/  UIADD3 UR49, UPT, UPT, UR49, 0x4, URZ ;  /* 0x0000000431317890 */ /* 0x000fe2000fffe0ff */
[----:B------:R-:W-:Y:S01]  /*82c0*/  ISETP.NE.AND P0, PT, R80, 0x2, PT ;  /* 0x000000025000780c */ /* 0x000fe20003f05270 */
[----:B-1----:R-:W-:Y:S01]  /*82d0*/  IMAD.IADD R14, R29, 0x1, R62 ;  /* 0x000000011d0e7824 */ /* 0x002fe200078e023e */
[----:B------:R-:W-:Y:S01]  /*82e0*/  ISETP.NE.AND P1, PT, R31, 0x4, PT ;  /* 0x000000041f00780c */ /* 0x000fe20003f25270 */
[----:B------:R-:W-:Y:S01]  /*82f0*/  IMAD.IADD R15, R30, 0x1, R63 ;  /* 0x000000011e0f7824 */ /* 0x000fe200078e023f */
[----:B------:R-:W-:Y:S02]  /*8300*/  SEL R2, RZ, 0x1, P0 ;  /* 0x00000001ff027807 */ /* 0x000fe40000000000 */
[----:B--2---:R-:W-:Y:S02]  /*8310*/  SEL R0, RZ, 0x1, P1 ;  /* 0x00000001ff007807 */ /* 0x004fe40000800000 */
[----:B------:R-:W-:Y:S02]  /*8320*/  LOP3.LUT R72, R72, R2, RZ, 0x3c, !PT ;  /* 0x0000000248487212 */ /* 0x000fe400078e3cff */
[----:B------:R-:W-:Y:S02]  /*8330*/  LOP3.LUT R73, R73, R0, RZ, 0x3c, !PT ;  /* 0x0000000049497212 */ /* 0x000fe400078e3cff */
[----:B------:R-:W-:Y:S02]  /*8340*/  @P2 R2UR UR36, R71 ;  /* 0x00000000472422ca */ /* 0x000fe400000e0000 */
[----:B------:R-:W-:Y:S02]  /*8350*/  SEL R80, R80, RZ, P0 ;  /* 0x000000ff50507207 */ /* 0x000fe40000000000 */
[----:B------:R-:W-:Y:S01]  /*8360*/  SEL R31, R31, RZ, P1 ;  /* 0x000000ff1f1f7207 */ /* 0x000fe20000800000 */
[----:B------:R-:W-:Y:S10]  /*8370*/  @P2 BRA `(.L_x_130) ;  /* 0xffffffcc00082947 */ /* 0x000ff4000383ffff */
[----:B------:R-:W-:-:S09]  /*8380*/  UISETP.NE.AND UP0, UPT, UR50, URZ, UPT ;  /* 0x000000ff3200728c */ /* 0x000fd2000bf05270 */
[----:B------:R-:W-:Y:S05]  /*8390*/  BRA.U !UP0, `(.L_x_131) ;  /* 0x0000000108487547 */ /* 0x000fea000b800000 */
[----:B------:R-:W1:Y:S02]  /*83a0*/  LDCU.64 UR4, c[0x0][0x890] ;  /* 0x00011200ff0477ac */ /* 0x000e640008000a00 */
[----:B-1----:R-:W-:-:S04]  /*83b0*/  UISETP.NE.U32.AND UP0, UPT, UR4, URZ, UPT ;  /* 0x000000ff0400728c */ /* 0x002fc8000bf05070 */
[----:B------:R-:W-:-:S09]  /*83c0*/  UISETP.NE.AND.EX UP0, UPT, UR5, URZ, UPT, UP0 ;  /* 0x000000ff0500728c */ /* 0x000fd2000bf05300 */
[----:B------:R-:W-:Y:S05]  /*83d0*/  BRA.U UP0, `(.L_x_132) ;  /* 0x00000001000c7547 */ /* 0x000fea000b800000 */
[----:B------:R-:W-:-:S13]  /*83e0*/  FSETP.NEU.AND P0, PT, R35, RZ, PT ;  /* 0x000000ff2300720b */ /* 0x000fda0003f0d000 */
[----:B------:R-:W-:Y:S05]  /*83f0*/  @!P0 EXIT ;  /* 0x000000000000894d */ /* 0x000fea0003800000 */
[----:B------:R-:W-:Y:S05]  /*8400*/  BRA `(.L_x_131) ;  /* 0x00000000002c7947 */ /* 0x000fea0003800000 */
.L_x_132:
[----:B------:R-:W-:Y:S01]  /*8410*/  ISETP.NE.AND P0, PT, R79, RZ, PT ;  /* 0x000000ff4f00720c */ /* 0x000fe20003f05270 */
[----:B------:R-:W-:-:S12]  /*8420*/  BSSY.RECONVERGENT B0, `(.L_x_131) ;  /* 0x0000009000007945 */ /* 0x000fd80003800200 */
[----:B------:R-:W-:Y:S05]  /*8430*/  @P0 BRA `(.L_x_133) ;  /* 0x0000000000140947 */ /* 0x000fea0003800000 */
[----:B------:R-:W1:Y:S02]  /*8440*/  LDCU.64 UR4, c[0x0][0x888] ;  /* 0x00011100ff0477ac */ /* 0x000e640008000a00 */
[----:B-1----:R-:W-:-:S04]  /*8450*/  ISETP.NE.U32.AND P0, PT, RZ, UR4, PT ;  /* 0x00000004ff007c0c */ /* 0x002fc8000bf05070 */
[----:B------:R-:W-:-:S13]  /*8460*/  ISETP.NE.AND.EX P0, PT, RZ, UR5, PT, P0 ;  /* 0x00000005ff007c0c */ /* 0x000fda000bf05300 */
[----:B------:R-:W-:Y:S05]  /*8470*/  @!P0 EXIT ;  /* 0x000000000000894d */ /* 0x000fea0003800000 */
[----:B------:R-:W-:Y:S05]  /*8480*/  BRA `(.L_x_134) ;  /* 0x0000000000087947 */ /* 0x000fea0003800000 */
.L_x_133:
[----:B------:R-:W-:-:S13]  /*8490*/  FSETP.NEU.AND P0, PT, R35, RZ, PT ;  /* 0x000000ff2300720b */ /* 0x000fda0003f0d000 */
[----:B------:R-:W-:Y:S05]  /*84a0*/  @!P0 EXIT ;  /* 0x000000000000894d */ /* 0x000fea0003800000 */
.L_x_134:
[----:B------:R-:W-:Y:S05]  /*84b0*/  BSYNC.RECONVERGENT B0 ;  /* 0x0000000000007941 */ /* 0x000fea0003800200 */
.L_x_131:
[----:B------:R-:W-:Y:S01]  /*84c0*/  ULEA UR4, UR51, UR48, 0x3 ;  /* 0x0000003033047291 */ /* 0x000fe2000f8e18ff */
[----:B------:R-:W-:-:S04]  /*84d0*/  DEPBAR.LE SB0, 0x0 ;  /* 0x000080000000791a */ /* 0x000fc80000000000 */
[----:B------:R-:W-:-:S04]  /*84e0*/  UIADD3 UR4, UPT, UPT, UR4, 0xa0, URZ ;  /* 0x000000a004047890 */ /* 0x000fc8000fffe0ff */
[----:B------:R-:W-:-:S09]  /*84f0*/  UPRMT UR4, UR37, 0x654, UR4 ;  /* 0x0000065425047896 */ /* 0x000fd20008000004 */
[----:B------:R-:W-:Y:S01]  /*8500*/  SYNCS.ARRIVE.TRANS64.RED.A1T0 RZ, [UR4], RZ ;  /* 0x000000ffffff79a7 */ /* 0x000fe20008100404 */
[----:B------:R-:W-:Y:S05]  /*8510*/  EXIT ;  /* 0x000000000000794d */ /* 0x000fea0003800000 */
.L_x_19:
[----:B--2---:R2:W1:Y:S02]  /*8520*/  SYNCS.PHASECHK.TRANS64.TRYWAIT P0, [R2+URZ+0x140], R3 ;  /* 0x00014003020075a7 */ /* 0x00446400080011ff */
[----:B-1----:R-:W-:Y:S05]  /*8530*/  @!P0 NANOSLEEP.SYNCS 0x989680 ;  /* 0x009896800000895d */ /* 0x002fea0003900000 */
[----:B------:R-:W1:Y:S02]  /*8540*/  @!P0 SYNCS.PHASECHK.TRANS64 P0, [R2+URZ+0x140], R3 ;  /* 0x00014003020085a7 */ /* 0x000e6400080010ff */
[----:B-1----:R-:W-:Y:S05]  /*8550*/  @!P0 BRA `(.L_x_19) ;  /* 0xfffffffc00f08947 */ /* 0x002fea000383ffff */
[----:B------:R-:W-:Y:S05]  /*8560*/  BRA `(.L_x_135) ;  /* 0xffffff90003c7947 */ /* 0x000fea000383ffff */
.L_x_22:
[----:B-1----:R-:W-:-:S07]  /*8570*/  MOV R2, UR33 ;  /* 0x0000002100027c02 */ /* 0x002fce0008000f00 */
.L_x_136:
[----:B-1----:R1:W2:Y:S02]  /*8580*/  SYNCS.PHASECHK.TRANS64.TRYWAIT P0, [R2+URZ+0x40], R4 ;  /* 0x00004004020075a7 */ /* 0x0022a400080011ff */
[----:B--2---:R-:W-:Y:S05]  /*8590*/  @!P0 NANOSLEEP.SYNCS 0x989680 ;  /* 0x009896800000895d */ /* 0x004fea0003900000 */
[----:B------:R-:W2:Y:S02]  /*85a0*/  @!P0 SYNCS.PHASECHK.TRANS64 P0, [R2+URZ+0x40], R4 ;  /* 0x00004004020085a7 */ /* 0x000ea400080010ff */
[----:B--2---:R-:W-:Y:S05]  /*85b0*/  @!P0 BRA `(.L_x_136) ;  /* 0xfffffffc00f08947 */ /* 0x004fea000383ffff */
[----:B------:R-:W-:Y:S05]  /*85c0*/  BRA `(.L_x_21) ;  /* 0xffffff90008c7947 */ /* 0x000fea000383ffff */
.L_x_28:
[----:B-1----:R-:W-:-:S07]  /*85d0*/  MOV R2, UR17 ;  /* 0x0000001100027c02 */ /* 0x002fce0008000f00 */
.L_x_137:
[----:B-1----:R1:W2:Y:S02]  /*85e0*/  SYNCS.PHASECHK.TRANS64.TRYWAIT P0, [R2+URZ+0x40], R4 ;  /* 0x00004004020075a7 */ /* 0x0022a400080011ff */
[----:B--2---:R-:W-:Y:S05]  /*85f0*/  @!P0 NANOSLEEP.SYNCS 0x989680 ;  /* 0x009896800000895d */ /* 0x004fea0003900000 */
[----:B------:R-:W2:Y:S02]  /*8600*/  @!P0 SYNCS.PHASECHK.TRANS64 P0, [R2+URZ+0x40], R4 ;  /* 0x00004004020085a7 */ /* 0x000ea400080010ff */
[----:B--2---:R-:W-:Y:S05]  /*8610*/  @!P0 BRA `(.L_x_137) ;  /* 0xfffffffc00f08947 */ /* 0x004fea000383ffff */
[----:B------:R-:W-:Y:S05]  /*8620*/  BRA `(.L_x_27) ;  /* 0xffffff9400347947 */ /* 0x000fea000383ffff */
.L_x_32:
[----:B-1----:R1:W2:Y:S02]  /*8630*/  SYNCS.PHASECHK.TRANS64.TRYWAIT P0, [R2+URZ+0xd0], R3 ;  /* 0x0000d003020075a7 */ /* 0x0022a400080011ff */
[----:B--2---:R-:W-:Y:S05]  /*8640*/  @!P0 NANOSLEEP.SYNCS 0x989680 ;  /* 0x009896800000895d */ /* 0x004fea0003900000 */
[----:B------:R-:W2:Y:S02]  /*8650*/  @!P0 SYNCS.PHASECHK.TRANS64 P0, [R2+URZ+0xd0], R3 ;  /* 0x0000d003020085a7 */ /* 0x000ea400080010ff */
[----:B--2---:R-:W-:Y:S05]  /*8660*/  @!P0 BRA `(.L_x_32) ;  /* 0xfffffffc00f08947 */ /* 0x004fea000383ffff */
[----:B------:R-:W-:Y:S05]  /*8670*/  BRA `(.L_x_138) ;  /* 0xffffff9400c47947 */ /* 0x000fea000383ffff */
.L_x_36:
[----:B----4-:R-:W-:-:S07]  /*8680*/  MOV R0, UR5 ;  /* 0x0000000500007c02 */ /* 0x010fce0008000f00 */
.L_x_139:
[----:B-1----:R1:W2:Y:S02]  /*8690*/  SYNCS.PHASECHK.TRANS64.TRYWAIT P0, [R0+URZ], R2 ;  /* 0x00000002000075a7 */ /* 0x0022a400080011ff */
[----:B--2---:R-:W-:Y:S05]  /*86a0*/  @!P0 NANOSLEEP.SYNCS 0x989680 ;  /* 0x009896800000895d */ /* 0x004fea0003900000 */
[----:B------:R-:W2:Y:S02]  /*86b0*/  @!P0 SYNCS.PHASECHK.TRANS64 P0, [R0+URZ], R2 ;  /* 0x00000002000085a7 */ /* 0x000ea400080010ff */
[----:B--2---:R-:W-:Y:S05]  /*86c0*/  @!P0 BRA `(.L_x_139) ;  /* 0xfffffffc00f08947 */ /* 0x004fea000383ffff */
[----:B------:R-:W-:Y:S05]  /*86d0*/  BRA `(.L_x_140) ;  /* 0xffffff9c00347947 */ /* 0x000fea000383ffff */
.L_x_37:
[----:B----4-:R-:W-:-:S07]  /*86e0*/  MOV R0, UR5 ;  /* 0x0000000500007c02 */ /* 0x010fce0008000f00 */
.L_x_141:
[----:B-1----:R1:W2:Y:S02]  /*86f0*/  SYNCS.PHASECHK.TRANS64.TRYWAIT P0, [R0+URZ], R3 ;  /* 0x00000003000075a7 */ /* 0x0022a400080011ff */
[----:B--2---:R-:W-:Y:S05]  /*8700*/  @!P0 NANOSLEEP.SYNCS 0x989680 ;  /* 0x009896800000895d */ /* 0x004fea0003900000 */
[----:B------:R-:W2:Y:S02]  /*8710*/  @!P0 SYNCS.PHASECHK.TRANS64 P0, [R0+URZ], R3 ;  /* 0x00000003000085a7 */ /* 0x000ea400080010ff */
[----:B--2---:R-:W-:Y:S05]  /*8720*/  @!P0 BRA `(.L_x_141) ;  /* 0xfffffffc00f08947 */ /* 0x004fea000383ffff */
[----:B------:R-:W-:Y:S05]  /*8730*/  BRA `(.L_x_142) ;  /* 0xffffff9c00407947 */ /* 0x000fea000383ffff */
.L_x_38:
[----:B----4-:R-:W-:-:S07]  /*8740*/  MOV R0, UR5 ;  /* 0x0000000500007c02 */ /* 0x010fce0008000f00 */
.L_x_143:
[----:B-1----:R1:W2:Y:S02]  /*8750*/  SYNCS.PHASECHK.TRANS64.TRYWAIT P0, [R0+URZ], R3 ;  /* 0x00000003000075a7 */ /* 0x0022a400080011ff */
[----:B--2---:R-:W-:Y:S05]  /*8760*/  @!P0 NANOSLEEP.SYNCS 0x989680 ;  /* 0x009896800000895d */ /* 0x004fea0003900000 */
[----:B------:R-:W2:Y:S02]  /*8770*/  @!P0 SYNCS.PHASECHK.TRANS64 P0, [R0+URZ], R3 ;  /* 0x00000003000085a7 */ /* 0x000ea400080010ff */
[----:B--2---:R-:W-:Y:S05]  /*8780*/  @!P0 BRA `(.L_x_143) ;  /* 0xfffffffc00f08947 */ /* 0x004fea000383ffff */
[----:B------:R-:W-:Y:S05]  /*8790*/  BRA `(.L_x_144) ;  /* 0xffffff9c004c7947 */ /* 0x000fea000383ffff */
.L_x_39:
[----:B----4-:R-:W-:-:S07]  /*87a0*/  MOV R0, UR5 ;  /* 0x0000000500007c02 */ /* 0x010fce0008000f00 */
.L_x_145:
[----:B-1----:R1:W2:Y:S02]  /*87b0*/  SYNCS.PHASECHK.TRANS64.TRYWAIT P0, [R0+URZ], R3 ;  /* 0x00000003000075a7 */ /* 0x0022a400080011ff */
[----:B--2---:R-:W-:Y:S05]  /*87c0*/  @!P0 NANOSLEEP.SYNCS 0x989680 ;  /* 0x009896800000895d */ /* 0x004fea0003900000 */
[----:B------:R-:W2:Y:S02]  /*87d0*/  @!P0 SYNCS.PHASECHK.TRANS64 P0, [R0+URZ], R3 ;  /* 0x00000003000085a7 */ /* 0x000ea400080010ff */
[----:B--2---:R-:W-:Y:S05]  /*87e0*/  @!P0 BRA `(.L_x_145) ;  /* 0xfffffffc00f08947 */ /* 0x004fea000383ffff */
[----:B------:R-:W-:Y:S05]  /*87f0*/  BRA `(.L_x_146) ;  /* 0xffffff9c00587947 */ /* 0x000fea000383ffff */
.L_x_40:
[----:B----4-:R-:W-:-:S07]  /*8800*/  MOV R0, UR5 ;  /* 0x0000000500007c02 */ /* 0x010fce0008000f00 */
.L_x_147:
[----:B-1----:R1:W2:Y:S02]  /*8810*/  SYNCS.PHASECHK.TRANS64.TRYWAIT P0, [R0+URZ], R3 ;  /* 0x00000003000075a7 */ /* 0x0022a400080011ff */
[----:B--2---:R-:W-:Y:S05]  /*8820*/  @!P0 NANOSLEEP.SYNCS 0x989680 ;  /* 0x009896800000895d */ /* 0x004fea0003900000 */
[----:B------:R-:W2:Y:S02]  /*8830*/  @!P0 SYNCS.PHASECHK.TRANS64 P0, [R0+URZ], R3 ;  /* 0x00000003000085a7 */ /* 0x000ea400080010ff */
[----:B--2---:R-:W-:Y:S05]  /*8840*/  @!P0 BRA `(.L_x_147) ;  /* 0xfffffffc00f08947 */ /* 0x004fea000383ffff */
[----:B------:R-:W-:Y:S05]  /*8850*/  BRA `(.L_x_148) ;  /* 0xffffff9c00647947 */ /* 0x000fea000383ffff */
.L_x_41:
[----:B----4-:R-:W-:-:S07]  /*8860*/  MOV R0, UR5 ;  /* 0x0000000500007c02 */ /* 0x010fce0008000f00 */
.L_x_149:
[----:B-1----:R1:W2:Y:S02]  /*8870*/  SYNCS.PHASECHK.TRANS64.TRYWAIT P0, [R0+URZ], R3 ;  /* 0x00000003000075a7 */ /* 0x0022a400080011ff */
[----:B--2---:R-:W-:Y:S05]  /*8880*/  @!P0 NANOSLEEP.SYNCS 0x989680 ;  /* 0x009896800000895d */ /* 0x004fea0003900000 */
[----:B------:R-:W2:Y:S02]  /*8890*/  @!P0 SYNCS.PHASECHK.TRANS64 P0, [R0+URZ], R3 ;  /* 0x00000003000085a7 */ /* 0x000ea400080010ff */
[----:B--2---:R-:W-:Y:S05]  /*88a0*/  @!P0 BRA `(.L_x_149) ;  /* 0xfffffffc00f08947 */ /* 0x004fea000383ffff */
[----:B------:R-:W-:Y:S05]  /*88b0*/  BRA `(.L_x_150) ;  /* 0xffffff9c00707947 */ /* 0x000fea000383ffff */
.L_x_42:
[----:B----4-:R-:W-:-:S07]  /*88c0*/  MOV R0, UR5 ;  /* 0x0000000500007c02 */ /* 0x010fce0008000f00 */
.L_x_151:
[----:B-1----:R1:W2:Y:S02]  /*88d0*/  SYNCS.PHASECHK.TRANS64.TRYWAIT P0, [R0+URZ], R3 ;  /* 0x00000003000075a7 */ /* 0x0022a400080011ff */
[----:B--2---:R-:W-:Y:S05]  /*88e0*/  @!P0 NANOSLEEP.SYNCS 0x989680 ;  /* 0x009896800000895d */ /* 0x004fea0003900000 */
[----:B------:R-:W2:Y:S02]  /*88f0*/  @!P0 SYNCS.PHASECHK.TRANS64 P0, [R0+URZ], R3 ;  /* 0x00000003000085a7 */ /* 0x000ea400080010ff */
[----:B--2---:R-:W-:Y:S05]  /*8900*/  @!P0 BRA `(.L_x_151) ;  /* 0xfffffffc00f08947 */ /* 0x004fea000383ffff */
[----:B------:R-:W-:Y:S05]  /*8910*/  BRA `(.L_x_152) ;  /* 0xffffff9c007c7947 */ /* 0x000fea000383ffff */
.L_x_45:
[----:B-1----:R1:W2:Y:S02]  /*8920*/  SYNCS.PHASECHK.TRANS64.TRYWAIT P0, [R0+URZ+0x130], R4 ;  /* 0x00013004000075a7 */ /* 0x0022a400080011ff */
[----:B--2---:R-:W-:Y:S05]  /*8930*/  @!P0 NANOSLEEP.SYNCS 0x989680 ;  /* 0x009896800000895d */ /* 0x004fea0003900000 */
[----:B------:R-:W2:Y:S02]  /*8940*/  @!P0 SYNCS.PHASECHK.TRANS64 P0, [R0+URZ+0x130], R4 ;  /* 0x00013004000085a7 */ /* 0x000ea400080010ff */
[----:B--2---:R-:W-:Y:S05]  /*8950*/  @!P0 BRA `(.L_x_45) ;  /* 0xfffffffc00f08947 */ /* 0x004fea000383ffff */
[----:B------:R-:W-:Y:S05]  /*8960*/  BRA `(.L_x_153) ;  /* 0xffffff9c00d87947 */ /* 0x000fea000383ffff */
.L_x_46:
[----:B------:R-:W-:-:S07]  /*8970*/  MOV R0, UR5 ;  /* 0x0000000500007c02 */ /* 0x000fce0008000f00 */
.L_x_154:
[----:B-1----:R1:W2:Y:S02]  /*8980*/  SYNCS.PHASECHK.TRANS64.TRYWAIT P0, [R0+URZ+0xe0], R5 ;  /* 0x0000e005000075a7 */ /* 0x0022a400080011ff */
[----:B--2---:R-:W-:Y:S05]  /*8990*/  @!P0 NANOSLEEP.SYNCS 0x989680 ;  /* 0x009896800000895d */ /* 0x004fea0003900000 */
[----:B------:R-:W2:Y:S02]  /*89a0*/  @!P0 SYNCS.PHASECHK.TRANS64 P0, [R0+URZ+0xe0], R5 ;  /* 0x0000e005000085a7 */ /* 0x000ea400080010ff */
[----:B--2---:R-:W-:Y:S05]  /*89b0*/  @!P0 BRA `(.L_x_154) ;  /* 0xfffffffc00f08947 */ /* 0x004fea000383ffff */
[----:B------:R-:W-:Y:S05]  /*89c0*/  BRA `(.L_x_155) ;  /* 0xffffff9c00e87947 */ /* 0x000fea000383ffff */
.L_x_47:
[----:B-1----:R1:W2:Y:S02]  /*89d0*/  SYNCS.PHASECHK.TRANS64.TRYWAIT P1, [R0+URZ+0xd0], R4 ;  /* 0x0000d004000075a7 */ /* 0x0022a400080211ff */
[----:B--2---:R-:W-:Y:S05]  /*89e0*/  @!P1 NANOSLEEP.SYNCS 0x989680 ;  /* 0x009896800000995d */ /* 0x004fea0003900000 */
[----:B------:R-:W2:Y:S02]  /*89f0*/  @!P1 SYNCS.PHASECHK.TRANS64 P1, [R0+URZ+0xd0], R4 ;  /* 0x0000d004000095a7 */ /* 0x000ea400080210ff */
[----:B--2---:R-:W-:Y:S05]  /*8a00*/  @!P1 BRA `(.L_x_47) ;  /* 0xfffffffc00f09947 */ /* 0x004fea000383ffff */
[----:B------:R-:W-:Y:S05]  /*8a10*/  BRA `(.L_x_156) ;  /* 0xffffffa000187947 */ /* 0x000fea000383ffff */
.L_x_50:
[----:B------:R-:W-:-:S07]  /*8a20*/  MOV R0, UR5 ;  /* 0x0000000500007c02 */ /* 0x000fce0008000f00 */
.L_x_157:
[----:B-1----:R1:W2:Y:S02]  /*8a30*/  SYNCS.PHASECHK.TRANS64.TRYWAIT P0, [R0+URZ+0xe0], R2 ;  /* 0x0000e002000075a7 */ /* 0x0022a400080011ff */
[----:B--2---:R-:W-:Y:S05]  /*8a40*/  @!P0 NANOSLEEP.SYNCS 0x989680 ;  /* 0x009896800000895d */ /* 0x004fea0003900000 */
[----:B------:R-:W2:Y:S02]  /*8a50*/  @!P0 SYNCS.PHASECHK.TRANS64 P0, [R0+URZ+0xe0], R2 ;  /* 0x0000e002000085a7 */ /* 0x000ea400080010ff */
[----:B--2---:R-:W-:Y:S05]  /*8a60*/  @!P0 BRA `(.L_x_157) ;  /* 0xfffffffc00f08947 */ /* 0x004fea000383ffff */
[----:B------:R-:W-:Y:S05]  /*8a70*/  BRA `(.L_x_49) ;  /* 0xffffffa0006c7947 */ /* 0x000fea000383ffff */
.L_x_57:
[----:B-1----:R1:W2:Y:S02]  /*8a80*/  SYNCS.PHASECHK.TRANS64.TRYWAIT P1, [R0+URZ+0xd0], R2 ;  /* 0x0000d002000075a7 */ /* 0x0022a400080211ff */
[----:B--2---:R-:W-:Y:S05]  /*8a90*/  @!P1 NANOSLEEP.SYNCS 0x989680 ;  /* 0x009896800000995d */ /* 0x004fea0003900000 */
[----:B------:R-:W2:Y:S02]  /*8aa0*/  @!P1 SYNCS.PHASECHK.TRANS64 P1, [R0+URZ+0xd0], R2 ;  /* 0x0000d002000095a7 */ /* 0x000ea400080210ff */
[----:B--2---:R-:W-:Y:S05]  /*8ab0*/  @!P1 BRA `(.L_x_57) ;  /* 0xfffffffc00f09947 */ /* 0x004fea000383ffff */
[----:B------:R-:W-:Y:S05]  /*8ac0*/  BRA `(.L_x_158) ;  /* 0xffffffa400dc7947 */ /* 0x000fea000383ffff */
.L_x_58:
[----:B------:R-:W-:-:S07]  /*8ad0*/  MOV R2, UR7 ;  /* 0x0000000700027c02 */ /* 0x000fce0008000f00 */
.L_x_159:
[----:B-1----:R1:W2:Y:S02]  /*8ae0*/  SYNCS.PHASECHK.TRANS64.TRYWAIT P0, [R2+URZ+0x110], R0 ;  /* 0x00011000020075a7 */ /* 0x0022a400080011ff */
[----:B--2---:R-:W-:Y:S05]  /*8af0*/  @!P0 NANOSLEEP.SYNCS 0x989680 ;  /* 0x009896800000895d */ /* 0x004fea0003900000 */
[----:B------:R-:W2:Y:S02]  /*8b00*/  @!P0 SYNCS.PHASECHK.TRANS64 P0, [R2+URZ+0x110], R0 ;  /* 0x00011000020085a7 */ /* 0x000ea400080010ff */
[----:B--2---:R-:W-:Y:S05]  /*8b10*/  @!P0 BRA `(.L_x_159) ;  /* 0xfffffffc00f08947 */ /* 0x004fea000383ffff */
[----:B------:R-:W-:Y:S05]  /*8b20*/  BRA `(.L_x_160) ;  /* 0xffffffa8002c7947 */ /* 0x000fea000383ffff */
.L_x_61:
[----:B------:R-:W-:Y:S07]  /*8b30*/  MOV R0, UR6 ;  /* 0x0000000600007c02 */ /* 0x000fee0008000f00 */
.L_x_161:
[----:B-1----:R1:W2:Y:S02]  /*8b40*/  SYNCS.PHASECHK.TRANS64.TRYWAIT P0, [R0+URZ], R2 ;  /* 0x00000002000075a7 */ /* 0x0022a400080011ff */
[----:B--2---:R-:W-:Y:S05]  /*8b50*/  @!P0 NANOSLEEP.SYNCS 0x989680 ;  /* 0x009896800000895d */ /* 0x004fea0003900000 */
[----:B------:R-:W2:Y:S02]  /*8b60*/  @!P0 SYNCS.PHASECHK.TRANS64 P0, [R0+URZ], R2 ;  /* 0x00000002000085a7 */ /* 0x000ea400080010ff */
[----:B--2---:R-:W-:Y:S05]  /*8b70*/  @!P0 BRA `(.L_x_161) ;  /* 0xfffffffc00f08947 */ /* 0x004fea000383ffff */
[----:B------:R-:W-:Y:S05]  /*8b80*/  BRA `(.L_x_60) ;  /* 0xffffffa800487947 */ /* 0x000fea000383ffff */
.L_x_64:
[----:B------:R-:W-:-:S07]  /*8b90*/  MOV R0, UR6 ;  /* 0x0000000600007c02 */ /* 0x000fce0008000f00 */
.L_x_162:
[----:B--2---:R2:W4:Y:S02]  /*8ba0*/  SYNCS.PHASECHK.TRANS64.TRYWAIT P0, [R0+URZ], R2 ;  /* 0x00000002000075a7 */ /* 0x00452400080011ff */
[----:B----4-:R-:W-:Y:S05]  /*8bb0*/  @!P0 NANOSLEEP.SYNCS 0x989680 ;  /* 0x009896800000895d */ /* 0x010fea0003900000 */
[----:B------:R-:W4:Y:S02]  /*8bc0*/  @!P0 SYNCS.PHASECHK.TRANS64 P0, [R0+URZ], R2 ;  /* 0x00000002000085a7 */ /* 0x000f2400080010ff */
[----:B----4-:R-:W-:Y:S05]  /*8bd0*/  @!P0 BRA `(.L_x_162) ;  /* 0xfffffffc00f08947 */ /* 0x010fea000383ffff */
[----:B------:R-:W-:Y:S05]  /*8be0*/  BRA `(.L_x_163) ;  /* 0xffffffac00247947 */ /* 0x000fea000383ffff */
.L_x_65:
[----:B------:R-:W-:-:S07]  /*8bf0*/  MOV R0, UR6 ;  /* 0x0000000600007c02 */ /* 0x000fce0008000f00 */
.L_x_164:
[----:B-1----:R1:W2:Y:S02]  /*8c00*/  SYNCS.PHASECHK.TRANS64.TRYWAIT P0, [R0+URZ], R3 ;  /* 0x00000003000075a7 */ /* 0x0022a400080011ff */
[----:B--2---:R-:W-:Y:S05]  /*8c10*/  @!P0 NANOSLEEP.SYNCS 0x989680 ;  /* 0x009896800000895d */ /* 0x004fea0003900000 */
[----:B------:R-:W2:Y:S02]  /*8c20*/  @!P0 SYNCS.PHASECHK.TRANS64 P0, [R0+URZ], R3 ;  /* 0x00000003000085a7 */ /* 0x000ea400080010ff */
[----:B--2---:R-:W-:Y:S05]  /*8c30*/  @!P0 BRA `(.L_x_164) ;  /* 0xfffffffc00f08947 */ /* 0x004fea000383ffff */
[----:B------:R-:W-:Y:S05]  /*8c40*/  BRA `(.L_x_165) ;  /* 0xffffffac00307947 */ /* 0x000fea000383ffff */
.L_x_66:
[----:B------:R-:W-:-:S07]  /*8c50*/  MOV R0, UR6 ;  /* 0x0000000600007c02 */ /* 0x000fce0008000f00 */
.L_x_166:
[----:B-1----:R1:W2:Y:S02]  /*8c60*/  SYNCS.PHASECHK.TRANS64.TRYWAIT P0, [R0+URZ], R3 ;  /* 0x00000003000075a7 */ /* 0x0022a400080011ff */
[----:B--2---:R-:W-:Y:S05]  /*8c70*/  @!P0 NANOSLEEP.SYNCS 0x989680 ;  /* 0x009896800000895d */ /* 0x004fea0003900000 */
[----:B------:R-:W2:Y:S02]  /*8c80*/  @!P0 SYNCS.PHASECHK.TRANS64 P0, [R0+URZ], R3 ;  /* 0x00000003000085a7 */ /* 0x000ea400080010ff */
[----:B--2---:R-:W-:Y:S05]  /*8c90*/  @!P0 BRA `(.L_x_166) ;  /* 0xfffffffc00f08947 */ /* 0x004fea000383ffff */
[----:B------:R-:W-:Y:S05]  /*8ca0*/  BRA `(.L_x_167) ;  /* 0xffffffac003c7947 */ /* 0x000fea000383ffff */
.L_x_67:
[----:B-1----:R-:W-:-:S07]  /*8cb0*/  MOV R0, UR7 ;  /* 0x0000000700007c02 */ /* 0x002fce0008000f00 */
.L_x_168:
[----:B-1----:R1:W2:Y:S02]  /*8cc0*/  SYNCS.PHASECHK.TRANS64.TRYWAIT P0, [R0+URZ], R2 ;  /* 0x00000002000075a7 */ /* 0x0022a400080011ff */
[----:B--2---:R-:W-:Y:S05]  /*8cd0*/  @!P0 NANOSLEEP.SYNCS 0x989680 ;  /* 0x009896800000895d */ /* 0x004fea0003900000 */
[----:B------:R-:W2:Y:S02]  /*8ce0*/  @!P0 SYNCS.PHASECHK.TRANS64 P0, [R0+URZ], R2 ;  /* 0x00000002000085a7 */ /* 0x000ea400080010ff */
[----:B--2---:R-:W-:Y:S05]  /*8cf0*/  @!P0 BRA `(.L_x_168) ;  /* 0xfffffffc00f08947 */ /* 0x004fea000383ffff */
[----:B------:R-:W-:Y:S05]  /*8d00*/  BRA `(.L_x_169) ;  /* 0xffffffac00487947 */ /* 0x000fea000383ffff */
.L_x_72:
[----:B--2---:R2:W3:Y:S02]  /*8d10*/  SYNCS.PHASECHK.TRANS64.TRYWAIT P0, [R0+URZ+0xd0], R2 ;  /* 0x0000d002000075a7 */ /* 0x0044e400080011ff */
[----:B---3--:R-:W-:Y:S05]  /*8d20*/  @!P0 NANOSLEEP.SYNCS 0x989680 ;  /* 0x009896800000895d */ /* 0x008fea0003900000 */
[----:B------:R-:W3:Y:S02]  /*8d30*/  @!P0 SYNCS.PHASECHK.TRANS64 P0, [R0+URZ+0xd0], R2 ;  /* 0x0000d002000085a7 */ /* 0x000ee400080010ff */
[----:B---3--:R-:W-:Y:S05]  /*8d40*/  @!P0 BRA `(.L_x_72) ;  /* 0xfffffffc00f08947 */ /* 0x008fea000383ffff */
[----:B------:R-:W-:Y:S05]  /*8d50*/  BRA `(.L_x_170) ;  /* 0xffffffb000507947 */ /* 0x000fea000383ffff */
.L_x_75:
[----:B------:R-:W-:Y:S07]  /*8d60*/  MOV R0, UR7 ;  /* 0x0000000700007c02 */ /* 0x000fee0008000f00 */
.L_x_171:
[----:B--2---:R2:W3:Y:S02]  /*8d70*/  SYNCS.PHASECHK.TRANS64.TRYWAIT P0, [R0+URZ+0xc8], R2 ;  /* 0x0000c802000075a7 */ /* 0x0044e400080011ff */
[----:B---3--:R-:W-:Y:S05]  /*8d80*/  @!P0 NANOSLEEP.SYNCS 0x989680 ;  /* 0x009896800000895d */ /* 0x008fea0003900000 */
[----:B------:R-:W3:Y:S02]  /*8d90*/  @!P0 SYNCS.PHASECHK.TRANS64 P0, [R0+URZ+0xc8], R2 ;  /* 0x0000c802000085a7 */ /* 0x000ee400080010ff */
[----:B---3--:R-:W-:Y:S05]  /*8da0*/  @!P0 BRA `(.L_x_171) ;  /* 0xfffffffc00f08947 */ /* 0x008fea000383ffff */
[----:B------:R-:W-:Y:S05]  /*8db0*/  BRA `(.L_x_74) ;  /* 0xffffffb400307947 */ /* 0x000fea000383ffff */
.L_x_78:
[----:B------:R-:W-:Y:S07]  /*8dc0*/  MOV R0, UR7 ;  /* 0x0000000700007c02 */ /* 0x000fee0008000f00 */
.L_x_172:
[----:B-1----:R1:W2:Y:S02]  /*8dd0*/  SYNCS.PHASECHK.TRANS64.TRYWAIT P0, [R0+URZ+0xa0], R14 ;  /* 0x0000a00e000075a7 */ /* 0x0022a400080011ff */
[----:B--2---:R-:W-:Y:S05]  /*8de0*/  @!P0 NANOSLEEP.SYNCS 0x989680 ;  /* 0x009896800000895d */ /* 0x004fea0003900000 */
[----:B------:R-:W2:Y:S02]  /*8df0*/  @!P0 SYNCS.PHASECHK.TRANS64 P0, [R0+URZ+0xa0], R14 ;  /* 0x0000a00e000085a7 */ /* 0x000ea400080010ff */
[----:B--2---:R-:W-:Y:S05]  /*8e00*/  @!P0 BRA `(.L_x_172) ;  /* 0xfffffffc00f08947 */ /* 0x004fea000383ffff */
[----:B------:R-:W-:Y:S05]  /*8e10*/  BRA `(.L_x_173) ;  /* 0xffffffb400a87947 */ /* 0x000fea000383ffff */
.L_x_79:
[----:B------:R-:W-:Y:S07]  /*8e20*/  MOV R0, UR7 ;  /* 0x0000000700007c02 */ /* 0x000fee0008000f00 */
.L_x_174:
[----:B-1----:R1:W2:Y:S02]  /*8e30*/  SYNCS.PHASECHK.TRANS64.TRYWAIT P0, [R0+URZ+0xa8], R14 ;  /* 0x0000a80e000075a7 */ /* 0x0022a400080011ff */
[----:B--2---:R-:W-:Y:S05]  /*8e40*/  @!P0 NANOSLEEP.SYNCS 0x989680 ;  /* 0x009896800000895d */ /* 0x004fea0003900000 */
[----:B------:R-:W2:Y:S02]  /*8e50*/  @!P0 SYNCS.PHASECHK.TRANS64 P0, [R0+URZ+0xa8], R14 ;  /* 0x0000a80e000085a7 */ /* 0x000ea400080010ff */
[----:B--2---:R-:W-:Y:S05]  /*8e60*/  @!P0 BRA `(.L_x_174) ;  /* 0xfffffffc00f08947 */ /* 0x004fea000383ffff */
[----:B------:R-:W-:Y:S05]  /*8e70*/  BRA `(.L_x_175) ;  /* 0xffffffb400e07947 */ /* 0x000fea000383ffff */
.L_x_80:
[----:B------:R-:W-:Y:S07]  /*8e80*/  MOV R0, UR7 ;  /* 0x0000000700007c02 */ /* 0x000fee0008000f00 */
.L_x_176:
[----:B-1----:R1:W2:Y:S02]  /*8e90*/  SYNCS.PHASECHK.TRANS64.TRYWAIT P0, [R0+URZ+0xb0], R14 ;  /* 0x0000b00e000075a7 */ /* 0x0022a400080011ff */
[----:B--2---:R-:W-:Y:S05]  /*8ea0*/  @!P0 NANOSLEEP.SYNCS 0x989680 ;  /* 0x009896800000895d */ /* 0x004fea0003900000 */
[----:B------:R-:W2:Y:S02]  /*8eb0*/  @!P0 SYNCS.PHASECHK.TRANS64 P0, [R0+URZ+0xb0], R14 ;  /* 0x0000b00e000085a7 */ /* 0x000ea400080010ff */
[----:B--2---:R-:W-:Y:S05]  /*8ec0*/  @!P0 BRA `(.L_x_176) ;  /* 0xfffffffc00f08947 */ /* 0x004fea000383ffff */
[----:B------:R-:W-:Y:S05]  /*8ed0*/  BRA `(.L_x_177) ;  /* 0xffffffb800247947 */ /* 0x000fea000383ffff */
.L_x_81:
[----:B------:R-:W-:Y:S07]  /*8ee0*/  MOV R0, UR7 ;  /* 0x0000000700007c02 */ /* 0x000fee0008000f00 */
.L_x_178:
[----:B-1----:R1:W2:Y:S02]  /*8ef0*/  SYNCS.PHASECHK.TRANS64.TRYWAIT P0, [R0+URZ+0xb8], R14 ;  /* 0x0000b80e000075a7 */ /* 0x0022a400080011ff */
[----:B--2---:R-:W-:Y:S05]  /*8f00*/  @!P0 NANOSLEEP.SYNCS 0x989680 ;  /* 0x009896800000895d */ /* 0x004fea0003900000 */
[----:B------:R-:W2:Y:S02]  /*8f10*/  @!P0 SYNCS.PHASECHK.TRANS64 P0, [R0+URZ+0xb8], R14 ;  /* 0x0000b80e000085a7 */ /* 0x000ea400080010ff */
[----:B--2---:R-:W-:Y:S05]  /*8f20*/  @!P0 BRA `(.L_x_178) ;  /* 0xfffffffc00f08947 */ /* 0x004fea000383ffff */
[----:B------:R-:W-:Y:S05]  /*8f30*/  BRA `(.L_x_179) ;  /* 0xffffffb800a87947 */ /* 0x000fea000383ffff */
.L_x_83:
[----:B------:R-:W-:-:S07]  /*8f40*/  MOV R0, UR7 ;  /* 0x0000000700007c02 */ /* 0x000fce0008000f00 */
.L_x_180:
[----:B-1----:R1:W3:Y:S02]  /*8f50*/  SYNCS.PHASECHK.TRANS64.TRYWAIT P0, [R0+URZ+0xa0], R2 ;  /* 0x0000a002000075a7 */ /* 0x0022e400080011ff */
[----:B---3--:R-:W-:Y:S05]  /*8f60*/  @!P0 NANOSLEEP.SYNCS 0x989680 ;  /* 0x009896800000895d */ /* 0x008fea0003900000 */
[----:B------:R-:W3:Y:S02]  /*8f70*/  @!P0 SYNCS.PHASECHK.TRANS64 P0, [R0+URZ+0xa0], R2 ;  /* 0x0000a002000085a7 */ /* 0x000ee400080010ff */
[----:B---3--:R-:W-:Y:S05]  /*8f80*/  @!P0 BRA `(.L_x_180) ;  /* 0xfffffffc00f08947 */ /* 0x008fea000383ffff */
[----:B------:R-:W-:Y:S05]  /*8f90*/  BRA `(.L_x_181) ;  /* 0xffffffbc00187947 */ /* 0x000fea000383ffff */
.L_x_84:
[----:B-1----:R-:W-:-:S07]  /*8fa0*/  MOV R0, UR7 ;  /* 0x0000000700007c02 */ /* 0x002fce0008000f00 */
.L_x_182:
[----:B-1----:R1:W3:Y:S02]  /*8fb0*/  SYNCS.PHASECHK.TRANS64.TRYWAIT P0, [R0+URZ+0xa8], R2 ;  /* 0x0000a802000075a7 */ /* 0x0022e400080011ff */
[----:B---3--:R-:W-:Y:S05]  /*8fc0*/  @!P0 NANOSLEEP.SYNCS 0x989680 ;  /* 0x009896800000895d */ /* 0x008fea0003900000 */
[----:B------:R-:W3:Y:S02]  /*8fd0*/  @!P0 SYNCS.PHASECHK.TRANS64 P0, [R0+URZ+0xa8], R2 ;  /* 0x0000a802000085a7 */ /* 0x000ee400080010ff */
[----:B---3--:R-:W-:Y:S05]  /*8fe0*/  @!P0 BRA `(.L_x_182) ;  /* 0xfffffffc00f08947 */ /* 0x008fea000383ffff */
[----:B------:R-:W-:Y:S05]  /*8ff0*/  BRA `(.L_x_183) ;  /* 0xffffffbc00087947 */ /* 0x000fea000383ffff */
.L_x_85:
[----:B-1----:R-:W-:-:S07]  /*9000*/  MOV R0, UR7 ;  /* 0x0000000700007c02 */ /* 0x002fce0008000f00 */
.L_x_184:
[----:B-1----:R1:W3:Y:S02]  /*9010*/  SYNCS.PHASECHK.TRANS64.TRYWAIT P0, [R0+URZ+0xb0], R2 ;  /* 0x0000b002000075a7 */ /* 0x0022e400080011ff */
[----:B---3--:R-:W-:Y:S05]  /*9020*/  @!P0 NANOSLEEP.SYNCS 0x989680 ;  /* 0x009896800000895d */ /* 0x008fea0003900000 */
[----:B------:R-:W3:Y:S02]  /*9030*/  @!P0 SYNCS.PHASECHK.TRANS64 P0, [R0+URZ+0xb0], R2 ;  /* 0x0000b002000085a7 */ /* 0x000ee400080010ff */
[----:B---3--:R-:W-:Y:S05]  /*9040*/  @!P0 BRA `(.L_x_184) ;  /* 0xfffffffc00f08947 */ /* 0x008fea000383ffff */
[----:B------:R-:W-:Y:S05]  /*9050*/  BRA `(.L_x_185) ;  /* 0xffffffb800f87947 */ /* 0x000fea000383ffff */
.L_x_87:
[----:B--2---:R2:W4:Y:S02]  /*9060*/  SYNCS.PHASECHK.TRANS64.TRYWAIT P0, [R0+URZ+0xd0], R2 ;  /* 0x0000d002000075a7 */ /* 0x00452400080011ff */
[----:B----4-:R-:W-:Y:S05]  /*9070*/  @!P0 NANOSLEEP.SYNCS 0x989680 ;  /* 0x009896800000895d */ /* 0x010fea0003900000 */
[----:B------:R-:W4:Y:S02]  /*9080*/  @!P0 SYNCS.PHASECHK.TRANS64 P0, [R0+URZ+0xd0], R2 ;  /* 0x0000d002000085a7 */ /* 0x000f2400080010ff */
[----:B----4-:R-:W-:Y:S05]  /*9090*/  @!P0 BRA `(.L_x_87) ;  /* 0xfffffffc00f08947 */ /* 0x010fea000383ffff */
[----:B------:R-:W-:Y:S05]  /*90a0*/  BRA `(.L_x_186) ;  /* 0xffffffbc00d07947 */ /* 0x000fea000383ffff */
.L_x_98:
[----:B-1----:R-:W-:Y:S04]  /*90b0*/  MOV R0, UR48 ;  /* 0x0000003000007c02 */ /* 0x002fe80008000f00 */
[----:B------:R1:W3:Y:S03]  /*90c0*/  SYNCS.PHASECHK.TRANS64.TRYWAIT P1, [R0+URZ+0x80], R3 ;  /* 0x00008003000075a7 */ /* 0x0002e600080211ff */
[----:B---3--:R-:W-:Y:S05]  /*90d0*/  @!P1 NANOSLEEP.SYNCS 0x989680 ;  /* 0x009896800000995d */ /* 0x008fea0003900000 */
[----:B------:R-:W3:Y:S02]  /*90e0*/  @!P1 SYNCS.PHASECHK.TRANS64 P1, [R0+URZ+0x80], R3 ;  /* 0x00008003000095a7 */ /* 0x000ee400080210ff */
[----:B---3--:R-:W-:Y:S05]  /*90f0*/  @!P1 BRA `(.L_x_98) ;  /* 0xfffffffc00ec9947 */ /* 0x008fea000383ffff */
[----:B------:R-:W-:Y:S05]  /*9100*/  BRA `(.L_x_97) ;  /* 0xffffffcc00087947 */ /* 0x000fea000383ffff */
.L_x_100:
[----:B-1----:R1:W2:Y:S02]  /*9110*/  SYNCS.PHASECHK.TRANS64.TRYWAIT P0, [R84+URZ+0xf0], R2 ;  /* 0x0000f002540075a7 */ /* 0x0022a400080011ff */
[----:B--2---:R-:W-:Y:S05]  /*9120*/  @!P0 NANOSLEEP.SYNCS 0x989680 ;  /* 0x009896800000895d */ /* 0x004fea0003900000 */
[----:B------:R-:W2:Y:S02]  /*9130*/  @!P0 SYNCS.PHASECHK.TRANS64 P0, [R84+URZ+0xf0], R2 ;  /* 0x0000f002540085a7 */ /* 0x000ea400080010ff */
[----:B--2---:R-:W-:Y:S05]  /*9140*/  @!P0 BRA `(.L_x_100) ;  /* 0xfffffffc00f08947 */ /* 0x004fea000383ffff */
[----:B------:R-:W-:Y:S05]  /*9150*/  BRA `(.L_x_99) ;  /* 0xffffffcc00347947 */ /* 0x000fea000383ffff */
.L_x_109:
[----:B-1----:R1:W2:Y:S02]  /*9160*/  SYNCS.PHASECHK.TRANS64.TRYWAIT P0, [R2+URZ+0x80], R0 ;  /* 0x00008000020075a7 */ /* 0x0022a400080011ff */
[----:B--2---:R-:W-:Y:S05]  /*9170*/  @!P0 NANOSLEEP.SYNCS 0x989680 ;  /* 0x009896800000895d */ /* 0x004fea0003900000 */
[----:B------:R-:W2:Y:S02]  /*9180*/  @!P0 SYNCS.PHASECHK.TRANS64 P0, [R2+URZ+0x80], R0 ;  /* 0x00008000020085a7 */ /* 0x000ea400080010ff */
[----:B--2---:R-:W-:Y:S05]  /*9190*/  @!P0 BRA `(.L_x_109) ;  /* 0xfffffffc00f08947 */ /* 0x004fea000383ffff */
[----:B------:R-:W-:Y:S05]  /*91a0*/  BRA `(.L_x_108) ;  /* 0xffffffd400587947 */ /* 0x000fea000383ffff */
.L_x_117:
[----:B-1----:R1:W2:Y:S02]  /*91b0*/  SYNCS.PHASECHK.TRANS64.TRYWAIT P0, [R0+URZ+0x80], R5 ;  /* 0x00008005000075a7 */ /* 0x0022a400080011ff */
[----:B--2---:R-:W-:Y:S05]  /*91c0*/  @!P0 NANOSLEEP.SYNCS 0x989680 ;  /* 0x009896800000895d */ /* 0x004fea0003900000 */
[----:B------:R-:W2:Y:S02]  /*91d0*/  @!P0 SYNCS.PHASECHK.TRANS64 P0, [R0+URZ+0x80], R5 ;  /* 0x00008005000085a7 */ /* 0x000ea400080010ff */
[----:B--2---:R-:W-:Y:S05]  /*91e0*/  @!P0 BRA `(.L_x_117) ;  /* 0xfffffffc00f08947 */ /* 0x004fea000383ffff */
[----:B------:R-:W-:Y:S05]  /*91f0*/  BRA `(.L_x_116) ;  /* 0xffffffdc009c7947 */ /* 0x000fea000383ffff */
.L_x_125:
[----:B--2---:R2:W3:Y:S02]  /*9200*/  SYNCS.PHASECHK.TRANS64.TRYWAIT P0, [R2+URZ+0x80], R0 ;  /* 0x00008000020075a7 */ /* 0x0044e400080011ff */
[----:B---3--:R-:W-:Y:S05]  /*9210*/  @!P0 NANOSLEEP.SYNCS 0x989680 ;  /* 0x009896800000895d */ /* 0x008fea0003900000 */
[----:B------:R-:W3:Y:S02]  /*9220*/  @!P0 SYNCS.PHASECHK.TRANS64 P0, [R2+URZ+0x80], R0 ;  /* 0x00008000020085a7 */ /* 0x000ee400080010ff */
[----:B---3--:R-:W-:Y:S05]  /*9230*/  @!P0 BRA `(.L_x_125) ;  /* 0xfffffffc00f08947 */ /* 0x008fea000383ffff */
[----:B------:R-:W-:Y:S05]  /*9240*/  BRA `(.L_x_124) ;  /* 0xffffffe400e07947 */ /* 0x000fea000383ffff */
        .weak           $__internal_0_$__cuda_sm10x_tcgen05_guardrail_trap_col_being_dealloced_not_returned_by_alloc
        .type           $__internal_0_$__cuda_sm10x_tcgen05_guardrail_trap_col_being_dealloced_not_returned_by_alloc,@function
        .size           $__internal_0_$__cuda_sm10x_tcgen05_guardrail_trap_col_being_dealloced_not_returned_by_alloc,($__internal_1_$__cuda_sm10x_tcgen05_guardrail_trap_phase_invalid_during_alloc - $__internal_0_$__cuda_sm10x_tcgen05_guardrail_trap_col_being_dealloced_not_returned_by_alloc)
$__internal_0_$__cuda_sm10x_tcgen05_guardrail_trap_col_being_dealloced_not_returned_by_alloc:
[----:B------:R-:W-:Y:S05]  /*9250*/  BPT.TRAP 0x1 ;  /* 0x000000040000795c */ /* 0x000fea0000300000 */
[----:B------:R-:W-:-:S04]  /*9260*/  HFMA2 R3, -RZ, RZ, 0, 0 ;  /* 0x00000000ff037431 */ /* 0x000fc800000001ff */
[----:B------:R-:W-:Y:S05]  /*9270*/  RET.REL.NODEC R2 `(_ZN7cutlass13device_kernelINS_4gemm6kernel13GemmUniversalIN4cute5tupleIJiiiiEEENS1_10collective13CollectiveMmaINS1_35MainloopSm100TmaUmmaWarpSpecializedILi8ELi2ELi4ENS5_IJNS4_1CILi1EEESB_SB_EEEEENS5_IJNSA_ILi64EEENSA_ILi128EEENSA_ILi32EEEEEENS_10tfloat32_tENS5_IJlSB_lEEESI_SJ_NS4_8TiledMMAINS4_8MMA_AtomIJNS4_17SM100_MMA_TF32_SSISI_SI_fLi64ELi128ELNS4_4UMMA5MajorE0ELSO_0ELNSN_7ScaleInE0ELSP_0EEEEEENS4_6LayoutISC_NS5_IJNSA_ILi0EEEST_ST_EEEEENS5_IJNS4_10UnderscoreESW_SW_EEEEENS4_13SM90_TMA_LOADENS4_14ComposedLayoutINS4_7SwizzleILi3ELi4ELi3EEENS4_18smem_ptr_flag_bitsILi32EEENSS_INS5_IJNSA_ILi8EEESG_EEENS5_IJSG_SB_EEEEEEEvNS4_8identityESZ_S19_vS1A_EENS_8epilogue10collective18CollectiveEpilogueINS1C_23Sm100TmaWarpSpecializedILi4ELi2ELi16ELb1ELb0EEEJSH_NS5_IJNSS_ISE_SB_EENSS_ISG_SB_EEEEESI_SJ_SI_SJ_NS1C_6fusion15FusionCallbacksIS1G_NS1K_17LinearCombinationISI_fSI_fLNS_15FloatRoundStyleE2EEESH_S1J_JEEENS4_5SM1004TMEM4LOAD26SM100_TMEM_LOAD_16dp128b8xESZ_S19_NS4_17SM75_U32x4_LDSM_NENS4_14SM90_TMA_STOREES19_NS4_17SM90_U32x4_STSM_NENS4_39AutoVectorizingCopyWithAssumedAlignmentILi128EEEEEEvvEEEEvNT_6ParamsE) ;  /* 0xffffff6c02607950 */ /* 0x000fea0003c3ffff */
        .weak           $__internal_1_$__cuda_sm10x_tcgen05_guardrail_trap_phase_invalid_during_alloc
        .type           $__internal_1_$__cuda_sm10x_tcgen05_guardrail_trap_phase_invalid_during_alloc,@function
        .size           $__internal_1_$__cuda_sm10x_tcgen05_guardrail_trap_phase_invalid_during_alloc,($__internal_2_$__cuda_sm10x_tcgen05_guardrail_trap_unallocated_columns_being_dealloced - $__internal_1_$__cuda_sm10x_tcgen05_guardrail_trap_phase_invalid_during_alloc)
$__internal_1_$__cuda_sm10x_tcgen05_guardrail_trap_phase_invalid_during_alloc:
[----:B------:R-:W-:Y:S05]  /*9280*/  BPT.TRAP 0x1 ;  /* 0x000000040000795c */ /* 0x000fea0000300000 */
[----:B------:R-:W-:-:S04]  /*9290*/  MOV R3, 0x0 ;  /* 0x0000000000037802 */ /* 0x000fc80000000f00 */
[----:B------:R-:W-:Y:S05]  /*92a0*/  RET.REL.NODEC R2 `(_ZN7cutlass13device_kernelINS_4gemm6kernel13GemmUniversalIN4cute5tupleIJiiiiEEENS1_10collective13CollectiveMmaINS1_35MainloopSm100TmaUmmaWarpSpecializedILi8ELi2ELi4ENS5_IJNS4_1CILi1EEESB_SB_EEEEENS5_IJNSA_ILi64EEENSA_ILi128EEENSA_ILi32EEEEEENS_10tfloat32_tENS5_IJlSB_lEEESI_SJ_NS4_8TiledMMAINS4_8MMA_AtomIJNS4_17SM100_MMA_TF32_SSISI_SI_fLi64ELi128ELNS4_4UMMA5MajorE0ELSO_0ELNSN_7ScaleInE0ELSP_0EEEEEENS4_6LayoutISC_NS5_IJNSA_ILi0EEEST_ST_EEEEENS5_IJNS4_10UnderscoreESW_SW_EEEEENS4_13SM90_TMA_LOADENS4_14ComposedLayoutINS4_7SwizzleILi3ELi4ELi3EEENS4_18smem_ptr_flag_bitsILi32EEENSS_INS5_IJNSA_ILi8EEESG_EEENS5_IJSG_SB_EEEEEEEvNS4_8identityESZ_S19_vS1A_EENS_8epilogue10collective18CollectiveEpilogueINS1C_23Sm100TmaWarpSpecializedILi4ELi2ELi16ELb1ELb0EEEJSH_NS5_IJNSS_ISE_SB_EENSS_ISG_SB_EEEEESI_SJ_SI_SJ_NS1C_6fusion15FusionCallbacksIS1G_NS1K_17LinearCombinationISI_fSI_fLNS_15FloatRoundStyleE2EEESH_S1J_JEEENS4_5SM1004TMEM4LOAD26SM100_TMEM_LOAD_16dp128b8xESZ_S19_NS4_17SM75_U32x4_LDSM_NENS4_14SM90_TMA_STOREES19_NS4_17SM90_U32x4_STSM_NENS4_39AutoVectorizingCopyWithAssumedAlignmentILi128EEEEEEvvEEEEvNT_6ParamsE) ;  /* 0xffffff6c02547950 */ /* 0x000fea0003c3ffff */
        .weak           $__internal_2_$__cuda_sm10x_tcgen05_guardrail_trap_unallocated_columns_being_dealloced
        .type           $__internal_2_$__cuda_sm10x_tcgen05_guardrail_trap_unallocated_columns_being_dealloced,@function
        .size           $__internal_2_$__cuda_sm10x_tcgen05_guardrail_trap_unallocated_columns_being_dealloced,(.L_x_188 - $__internal_2_$__cuda_sm10x_tcgen05_guardrail_trap_unallocated_columns_being_dealloced)
$__internal_2_$__cuda_sm10x_tcgen05_guardrail_trap_unallocated_columns_being_dealloced:
[----:B------:R-:W-:Y:S05]  /*92b0*/  BPT.TRAP 0x1 ;  /* 0x000000040000795c */ /* 0x000fea0000300000 */
[----:B------:R-:W-:-:S04]  /*92c0*/  HFMA2 R3, -RZ, RZ, 0, 0 ;  /* 0x00000000ff037431 */ /* 0x000fc800000001ff */
[----:B------:R-:W-:Y:S05]  /*92d0*/  RET.REL.NODEC R2 `(_ZN7cutlass13device_kernelINS_4gemm6kernel13GemmUniversalIN4cute5tupleIJiiiiEEENS1_10collective13CollectiveMmaINS1_35MainloopSm100TmaUmmaWarpSpecializedILi8ELi2ELi4ENS5_IJNS4_1CILi1EEESB_SB_EEEEENS5_IJNSA_ILi64EEENSA_ILi128EEENSA_ILi32EEEEEENS_10tfloat32_tENS5_IJlSB_lEEESI_SJ_NS4_8TiledMMAINS4_8MMA_AtomIJNS4_17SM100_MMA_TF32_SSISI_SI_fLi64ELi128ELNS4_4UMMA5MajorE0ELSO_0ELNSN_7ScaleInE0ELSP_0EEEEEENS4_6LayoutISC_NS5_IJNSA_ILi0EEEST_ST_EEEEENS5_IJNS4_10UnderscoreESW_SW_EEEEENS4_13SM90_TMA_LOADENS4_14ComposedLayoutINS4_7SwizzleILi3ELi4ELi3EEENS4_18smem_ptr_flag_bitsILi32EEENSS_INS5_IJNSA_ILi8EEESG_EEENS5_IJSG_SB_EEEEEEEvNS4_8identityESZ_S19_vS1A_EENS_8epilogue10collective18CollectiveEpilogueINS1C_23Sm100TmaWarpSpecializedILi4ELi2ELi16ELb1ELb0EEEJSH_NS5_IJNSS_ISE_SB_EENSS_ISG_SB_EEEEESI_SJ_SI_SJ_NS1C_6fusion15FusionCallbacksIS1G_NS1K_17LinearCombinationISI_fSI_fLNS_15FloatRoundStyleE2EEESH_S1J_JEEENS4_5SM1004TMEM4LOAD26SM100_TMEM_LOAD_16dp128b8xESZ_S19_NS4_17SM75_U32x4_LDSM_NENS4_14SM90_TMA_STOREES19_NS4_17SM90_U32x4_STSM_NENS4_39AutoVectorizingCopyWithAssumedAlignmentILi128EEEEEEvvEEEEvNT_6ParamsE) ;  /* 0xffffff6c02487950 */ /* 0x000fea0003c3ffff */
.L_x_187:
[----:B------:R-:W-:-:S00]  /*92e0*/  BRA `(.L_x_187) ;  /* 0xfffffffc00fc7947 */ /* 0x000fc0000383ffff */
[----:B------:R-:W-:-:S00]  /*92f0*/  NOP ;  /* 0x0000000000007918 */ /* 0x000fc00000000000 */
        /* <DEDUP_REMOVED lines=8> */
.L_x_188:


//--------------------- .nv.global.init           --------------------------
	.section	.nv.global.init,"aw",@progbits
.nv.global.init:
	.type		$str$27,@object
	.size		$str$27,($str$28 - $str$27)
$str$27:
        /*0000*/ 	.byte	0x28, 0x61, 0x64, 0x64, 0x72, 0x65, 0x73, 0x73, 0x20, 0x26, 0x20, 0x6d, 0x61, 0x73, 0x6b, 0x29
        /*0010*/ 	.byte	0x20, 0x3d, 0x3d, 0x20, 0x30, 0x00
	.type		$str$28,@object
	.size		$str$28,($str$26 - $str$28)
$str$28:
        /*0016*/ 	.byte	0x2f, 0x74, 0x6d, 0x70, 0x2f, 0x63, 0x75, 0x74, 0x6c, 0x61, 0x73, 0x73, 0x5f, 0x73, 0x77, 0x65
        /*0026*/ 	.byte	0x65, 0x70, 0x5f, 0x73, 0x72, 0x63, 0x2f, 0x69, 0x6e, 0x63, 0x6c, 0x75, 0x64, 0x65, 0x2f, 0x63
        /*0036*/ 	.byte	0x75, 0x74, 0x65, 0x2f, 0x70, 0x6f, 0x69, 0x6e, 0x74, 0x65, 0x72, 0x5f, 0x66, 0x6c, 0x61, 0x67
        /*0046*/ 	.byte	0x67, 0x65, 0x64, 0x2e, 0x68, 0x70, 0x70, 0x00
	.type		$str$26,@object
	.size		$str$26,($str$25 - $str$26)
$str$26:
        /*004e*/ 	.byte	0x2f, 0x74, 0x6d, 0x70, 0x2f, 0x63, 0x75, 0x74, 0x6c, 0x61, 0x73, 0x73, 0x5f, 0x73, 0x77, 0x65
        /*005e*/ 	.byte	0x65, 0x70, 0x5f, 0x73, 0x72, 0x63, 0x2f, 0x69, 0x6e, 0x63, 0x6c, 0x75, 0x64, 0x65, 0x2f, 0x63
        /*006e*/ 	.byte	0x75, 0x74, 0x65, 0x2f, 0x61, 0x74, 0x6f, 0x6d, 0x2f, 0x63, 0x6f, 0x70, 0x79, 0x5f, 0x74, 0x72
        /*007e*/ 	.byte	0x61, 0x69, 0x74, 0x73, 0x5f, 0x73, 0x6d, 0x31, 0x30, 0x30, 0x2e, 0x68, 0x70, 0x70, 0x00
	.type		$str$25,@object
	.size		$str$25,(__unnamed_1 - $str$25)
$str$25:
        /*008d*/ 	.byte	0x28, 0x28, 0x75, 0x69, 0x6e, 0x74, 0x33, 0x32, 0x5f, 0x74, 0x28, 0x74, 0x68, 0x72, 0x65, 0x61
        /*009d*/ 	.byte	0x64, 0x49, 0x64, 0x78, 0x2e, 0x78, 0x29, 0x20, 0x2f, 0x20, 0x33, 0x32, 0x29, 0x20, 0x25, 0x20
        /*00ad*/ 	.byte	0x34, 0x29, 0x20, 0x3d, 0x3d, 0x20, 0x28, 0x28, 0x28, 0x74, 0x6d, 0x65, 0x6d, 0x5f, 0x61, 0x64
        /*00bd*/ 	.byte	0x64, 0x72, 0x20, 0x3e, 0x3e, 0x20, 0x31, 0x36, 0x29, 0x20, 0x2f, 0x20, 0x33, 0x32, 0x29, 0x20
        /*00cd*/ 	.byte	0x25, 0x20, 0x34, 0x29, 0x00
	.type		__unnamed_1,@object
	.size		__unnamed_1,(__unnamed_2 - __unnamed_1)
__unnamed_1:
        /*00d2*/ 	.byte	0x61, 0x75, 0x74, 0x6f, 0x20, 0x63, 0x75, 0x74, 0x65, 0x3a, 0x3a, 0x61, 0x73, 0x5f, 0x70, 0x6f
        /* <DEDUP_REMOVED lines=24> */
        /*0262*/ 	.byte	0x30, 0x34, 0x38, 0x3e, 0x3e, 0x3e, 0x3e, 0x5d, 0x00
	.type		__unnamed_2,@object
	.size		__unnamed_2,(.L_2 - __unnamed_2)
__unnamed_2:
        /* <DEDUP_REMOVED lines=45> */
        /*053b*/ 	.byte	0x3e, 0x3e, 0x3e, 0x5d, 0x00
.L_2:


//--------------------- .nv.shared._ZN7cutlass13device_kernelINS_4gemm6kernel13GemmUniversalIN4cute5tupleIJiiiiEEENS1_10collective13CollectiveMmaINS1_35MainloopSm100TmaUmmaWarpSpecializedILi8ELi2ELi4ENS5_IJNS4_1CILi1EEESB_SB_EEEEENS5_IJNSA_ILi64EEENSA_ILi128EEENSA_ILi32EEEEEENS_10tfloat32_tENS5_IJlSB_lEEESI_SJ_NS4_8TiledMMAINS4_8MMA_AtomIJNS4_17SM100_MMA_TF32_SSISI_SI_fLi64ELi128ELNS4_4UMMA5MajorE0ELSO_0ELNSN_7ScaleInE0ELSP_0EEEEEENS4_6LayoutISC_NS5_IJNSA_ILi0EEEST_ST_EEEEENS5_IJNS4_10UnderscoreESW_SW_EEEEENS4_13SM90_TMA_LOADENS4_14ComposedLayoutINS4_7SwizzleILi3ELi4ELi3EEENS4_18smem_ptr_flag_bitsILi32EEENSS_INS5_IJNSA_ILi8EEESG_EEENS5_IJSG_SB_EEEEEEEvNS4_8identityESZ_S19_vS1A_EENS_8epilogue10collective18CollectiveEpilogueINS1C_23Sm100TmaWarpSpecializedILi4ELi2ELi16ELb1ELb0EEEJSH_NS5_IJNSS_ISE_SB_EENSS_ISG_SB_EEEEESI_SJ_SI_SJ_NS1C_6fusion15FusionCallbacksIS1G_NS1K_17LinearCombinationISI_fSI_fLNS_15FloatRoundStyleE2EEESH_S1J_JEEENS4_5SM1004TMEM4LOAD26SM100_TMEM_LOAD_16dp128b8xESZ_S19_NS4_17SM75_U32x4_LDSM_NENS4_14SM90_TMA_STOREES19_NS4_17SM90_U32x4_STSM_NENS4_39AutoVectorizingCopyWithAssumedAlignmentILi128EEEEEEvvEEEEvNT_6ParamsE --------------------------
	.section	.nv.shared._ZN7cutlass13device_kernelINS_4gemm6kernel13GemmUniversalIN4cute5tupleIJiiiiEEENS1_10collective13CollectiveMmaINS1_35MainloopSm100TmaUmmaWarpSpecializedILi8ELi2ELi4ENS5_IJNS4_1CILi1EEESB_SB_EEEEENS5_IJNSA_ILi64EEENSA_ILi128EEENSA_ILi32EEEEEENS_10tfloat32_tENS5_IJlSB_lEEESI_SJ_NS4_8TiledMMAINS4_8MMA_AtomIJNS4_17SM100_MMA_TF32_SSISI_SI_fLi64ELi128ELNS4_4UMMA5MajorE0ELSO_0ELNSN_7ScaleInE0ELSP_0EEEEEENS4_6LayoutISC_NS5_IJNSA_ILi0EEEST_ST_EEEEENS5_IJNS4_10UnderscoreESW_SW_EEEEENS4_13SM90_TMA_LOADENS4_14ComposedLayoutINS4_7SwizzleILi3ELi4ELi3EEENS4_18smem_ptr_flag_bitsILi32EEENSS_INS5_IJNSA_ILi8EEESG_EEENS5_IJSG_SB_EEEEEEEvNS4_8identityESZ_S19_vS1A_EENS_8epilogue10collective18CollectiveEpilogueINS1C_23Sm100TmaWarpSpecializedILi4ELi2ELi16ELb1ELb0EEEJSH_NS5_IJNSS_ISE_SB_EENSS_ISG_SB_EEEEESI_SJ_SI_SJ_NS1C_6fusion15FusionCallbacksIS1G_NS1K_17LinearCombinationISI_fSI_fLNS_15FloatRoundStyleE2EEESH_S1J_JEEENS4_5SM1004TMEM4LOAD26SM100_TMEM_LOAD_16dp128b8xESZ_S19_NS4_17SM75_U32x4_LDSM_NENS4_14SM90_TMA_STOREES19_NS4_17SM90_U32x4_STSM_NENS4_39AutoVectorizingCopyWithAssumedAlignmentILi128EEEEEEvvEEEEvNT_6ParamsE,"aw",@nobits
	.sectionflags	@""
	.align	16
	.zero		1024


//--------------------- .nv.shared.reserved.0     --------------------------
	.section	.nv.shared.reserved.0,"aw",@nobits
	.weak		__nv_reservedSMEM_offset_0_alias
	.size		__nv_reservedSMEM_offset_0_alias, 0, 64
	.other		__nv_reservedSMEM_offset_0_alias,@"STO_CUDA_RESERVED_SHARED STV_DEFAULT"
__nv_reservedSMEM_offset_0_alias:
	.zero		0
.nv.shared.reserved.0:
	.zero		64
	.weak		__nv_reservedSMEM_tcgen05_partition
	.type		__nv_reservedSMEM_tcgen05_partition,@object
	.size		__nv_reservedSMEM_tcgen05_partition,(.L_0 - __nv_reservedSMEM_tcgen05_partition)
__nv_reservedSMEM_tcgen05_partition:
	.zero		32
.L_0:


//--------------------- .nv.global                --------------------------
	.section	.nv.global,"aw",@nobits
.nv.global:
	.type		_ZN39_INTERNAL_0b46e814_4_k_cu_62fbdbde_91454cute1_E,@object
	.size		_ZN39_INTERNAL_0b46e814_4_k_cu_62fbdbde_91454cute1_E,(_ZN39_INTERNAL_0b46e814_4_k_cu_62fbdbde_91454cuda3std3__45__cpo6cbeginE - _ZN39_INTERNAL_0b46e814_4_k_cu_62fbdbde_91454cute1_E)
_ZN39_INTERNAL_0b46e814_4_k_cu_62fbdbde_91454cute1_E:
	.zero		1
	.type		_ZN39_INTERNAL_0b46e814_4_k_cu_62fbdbde_91454cuda3std3__45__cpo6cbeginE,@object
	.size		_ZN39_INTERNAL_0b46e814_4_k_cu_62fbdbde_91454cuda3std3__45__cpo6cbeginE,(_ZN39_INTERNAL_0b46e814_4_k_cu_62fbdbde_91454cuda3std3__48in_placeE - _ZN39_INTERNAL_0b46e814_4_k_cu_62fbdbde_91454cuda3std3__45__cpo6cbeginE)
_ZN39_INTERNAL_0b46e814_4_k_cu_62fbdbde_91454cuda3std3__45__cpo6cbeginE:
	.zero		1
	.type		_ZN39_INTERNAL_0b46e814_4_k_cu_62fbdbde_91454cuda3std3__48in_placeE,@object
	.size		_ZN39_INTERNAL_0b46e814_4_k_cu_62fbdbde_91454cuda3std3__48in_placeE,(_ZN39_INTERNAL_0b46e814_4_k_cu_62fbdbde_91454cuda3std6ranges3__45__cpo9iter_moveE - _ZN39_INTERNAL_0b46e814_4_k_cu_62fbdbde_91454cuda3std3__48in_placeE)
_ZN39_INTERNAL_0b46e814_4_k_cu_62fbdbde_91454cuda3std3__48in_placeE:
	.zero		1
	.type		_ZN39_INTERNAL_0b46e814_4_k_cu_62fbdbde_91454cuda3std6ranges3__45__cpo9iter_moveE,@object
	.size		_ZN39_INTERNAL_0b46e814_4_k_cu_62fbdbde_91454cuda3std6ranges3__45__cpo9iter_moveE,(_ZN39_INTERNAL_0b46e814_4_k_cu_62fbdbde_91454cuda3std3__45__cpo5beginE - _ZN39_INTERNAL_0b46e814_4_k_cu_62fbdbde_91454cuda3std6ranges3__45__cpo9iter_moveE)
_ZN39_INTERNAL_0b46e814_4_k_cu_62fbdbde_91454cuda3std6ranges3__45__cpo9iter_moveE:
	.zero		1
	.type		_ZN39_INTERNAL_0b46e814_4_k_cu_62fbdbde_91454cuda3std3__45__cpo5beginE,@object
	.size		_ZN39_INTERNAL_0b46e814_4_k_cu_62fbdbde_91454cuda3std3__45__cpo5beginE,(_ZN39_INTERNAL_0b46e814_4_k_cu_62fbdbde_91454cuda3std3__441_GLOBAL__N__0b46e814_4_k_cu_62fbdbde_91456ignoreE - _ZN39_INTERNAL_0b46e814_4_k_cu_62fbdbde_91454cuda3std3__45__cpo5beginE)
_ZN39_INTERNAL_0b46e814_4_k_cu_62fbdbde_91454cuda3std3__45__cpo5beginE:
	.zero		1
	.type		_ZN39_INTERNAL_0b46e814_4_k_cu_62fbdbde_91454cuda3std3__441_GLOBAL__N__0b46e814_4_k_cu_62fbdbde_91456ignoreE,@object
	.size		_ZN39_INTERNAL_0b46e814_4_k_cu_62fbdbde_91454cuda3std3__441_GLOBAL__N__0b46e814_4_k_cu_62fbdbde_91456ignoreE,(_ZN39_INTERNAL_0b46e814_4_k_cu_62fbdbde_91454cute7productE - _ZN39_INTERNAL_0b46e814_4_k_cu_62fbdbde_91454cuda3std3__441_GLOBAL__N__0b46e814_4_k_cu_62fbdbde_91456ignoreE)
_ZN39_INTERNAL_0b46e814_4_k_cu_62fbdbde_91454cuda3std3__441_GLOBAL__N__0b46e814_4_k_cu_62fbdbde_91456ignoreE:
	.zero		1
	.type		_ZN39_INTERNAL_0b46e814_4_k_cu_62fbdbde_91454cute7productE,@object
	.size		_ZN39_INTERNAL_0b46e814_4_k_cu_62fbdbde_91454cute7productE,(_ZN39_INTERNAL_0b46e814_4_k_cu_62fbdbde_91454cuda3std3__45__cpo3endE - _ZN39_INTERNAL_0b46e814_4_k_cu_62fbdbde_91454cute7productE)
_ZN39_INTERNAL_0b46e814_4_k_cu_62fbdbde_91454cute7productE:
	.zero		1
	.type		_ZN39_INTERNAL_0b46e814_4_k_cu_62fbdbde_91454cuda3std3__45__cpo3endE,@object
	.size		_ZN39_INTERNAL_0b46e814_4_k_cu_62fbdbde_91454cuda3std3__45__cpo3endE,(_ZN39_INTERNAL_0b46e814_4_k_cu_62fbdbde_91454cuda3std3__419piecewise_constructE - _ZN39_INTERNAL_0b46e814_4_k_cu_62fbdbde_91454cuda3std3__45__cpo3endE)
_ZN39_INTERNAL_0b46e814_4_k_cu_62fbdbde_91454cuda3std3__45__cpo3endE:
	.zero		1
	.type		_ZN39_INTERNAL_0b46e814_4_k_cu_62fbdbde_91454cuda3std3__419piecewise_constructE,@object
	.size		_ZN39_INTERNAL_0b46e814_4_k_cu_62fbdbde_91454cuda3std3__419piecewise_constructE,(_ZN39_INTERNAL_0b46e814_4_k_cu_62fbdbde_91454cuda3std3__45__cpo4cendE - _ZN39_INTERNAL_0b46e814_4_k_cu_62fbdbde_91454cuda3std3__419piecewise_constructE)
_ZN39_INTERNAL_0b46e814_4_k_cu_62fbdbde_91454cuda3std3__419piecewise_constructE:
	.zero		1
	.type		_ZN39_INTERNAL_0b46e814_4_k_cu_62fbdbde_91454cuda3std3__45__cpo4cendE,@object
	.size		_ZN39_INTERNAL_0b46e814_4_k_cu_62fbdbde_91454cuda3std3__45__cpo4cendE,(_ZN39_INTERNAL_0b46e814_4_k_cu_62fbdbde_91454cuda3std6ranges3__45__cpo4swapE - _ZN39_INTERNAL_0b46e814_4_k_cu_62fbdbde_91454cuda3std3__45__cpo4cendE)
_ZN39_INTERNAL_0b46e814_4_k_cu_62fbdbde_91454cuda3std3__45__cpo4cendE:
	.zero		1
	.type		_ZN39_INTERNAL_0b46e814_4_k_cu_62fbdbde_91454cuda3std6ranges3__45__cpo4swapE,@object
	.size		_ZN39_INTERNAL_0b46e814_4_k_cu_62fbdbde_91454cuda3std6ranges3__45__cpo4swapE,(.L_10 - _ZN39_INTERNAL_0b46e814_4_k_cu_62fbdbde_91454cuda3std6ranges3__45__cpo4swapE)
_ZN39_INTERNAL_0b46e814_4_k_cu_62fbdbde_91454cuda3std6ranges3__45__cpo4swapE:
	.zero		1
.L_10:


//--------------------- .nv.constant0._ZN7cutlass13device_kernelINS_4gemm6kernel13GemmUniversalIN4cute5tupleIJiiiiEEENS1_10collective13CollectiveMmaINS1_35MainloopSm100TmaUmmaWarpSpecializedILi8ELi2ELi4ENS5_IJNS4_1CILi1EEESB_SB_EEEEENS5_IJNSA_ILi64EEENSA_ILi128EEENSA_ILi32EEEEEENS_10tfloat32_tENS5_IJlSB_lEEESI_SJ_NS4_8TiledMMAINS4_8MMA_AtomIJNS4_17SM100_MMA_TF32_SSISI_SI_fLi64ELi128ELNS4_4UMMA5MajorE0ELSO_0ELNSN_7ScaleInE0ELSP_0EEEEEENS4_6LayoutISC_NS5_IJNSA_ILi0EEEST_ST_EEEEENS5_IJNS4_10UnderscoreESW_SW_EEEEENS4_13SM90_TMA_LOADENS4_14ComposedLayoutINS4_7SwizzleILi3ELi4ELi3EEENS4_18smem_ptr_flag_bitsILi32EEENSS_INS5_IJNSA_ILi8EEESG_EEENS5_IJSG_SB_EEEEEEEvNS4_8identityESZ_S19_vS1A_EENS_8epilogue10collective18CollectiveEpilogueINS1C_23Sm100TmaWarpSpecializedILi4ELi2ELi16ELb1ELb0EEEJSH_NS5_IJNSS_ISE_SB_EENSS_ISG_SB_EEEEESI_SJ_SI_SJ_NS1C_6fusion15FusionCallbacksIS1G_NS1K_17LinearCombinationISI_fSI_fLNS_15FloatRoundStyleE2EEESH_S1J_JEEENS4_5SM1004TMEM4LOAD26SM100_TMEM_LOAD_16dp128b8xESZ_S19_NS4_17SM75_U32x4_LDSM_NENS4_14SM90_TMA_STOREES19_NS4_17SM90_U32x4_STSM_NENS4_39AutoVectorizingCopyWithAssumedAlignmentILi128EEEEEEvvEEEEvNT_6ParamsE --------------------------
	.section	.nv.constant0._ZN7cutlass13device_kernelINS_4gemm6kernel13GemmUniversalIN4cute5tupleIJiiiiEEENS1_10collective13CollectiveMmaINS1_35MainloopSm100TmaUmmaWarpSpecializedILi8ELi2ELi4ENS5_IJNS4_1CILi1EEESB_SB_EEEEENS5_IJNSA_ILi64EEENSA_ILi128EEENSA_ILi32EEEEEENS_10tfloat32_tENS5_IJlSB_lEEESI_SJ_NS4_8TiledMMAINS4_8MMA_AtomIJNS4_17SM100_MMA_TF32_SSISI_SI_fLi64ELi128ELNS4_4UMMA5MajorE0ELSO_0ELNSN_7ScaleInE0ELSP_0EEEEEENS4_6LayoutISC_NS5_IJNSA_ILi0EEEST_ST_EEEEENS5_IJNS4_10UnderscoreESW_SW_EEEEENS4_13SM90_TMA_LOADENS4_14ComposedLayoutINS4_7SwizzleILi3ELi4ELi3EEENS4_18smem_ptr_flag_bitsILi32EEENSS_INS5_IJNSA_ILi8EEESG_EEENS5_IJSG_SB_EEEEEEEvNS4_8identityESZ_S19_vS1A_EENS_8epilogue10collective18CollectiveEpilogueINS1C_23Sm100TmaWarpSpecializedILi4ELi2ELi16ELb1ELb0EEEJSH_NS5_IJNSS_ISE_SB_EENSS_ISG_SB_EEEEESI_SJ_SI_SJ_NS1C_6fusion15FusionCallbacksIS1G_NS1K_17LinearCombinationISI_fSI_fLNS_15FloatRoundStyleE2EEESH_S1J_JEEENS4_5SM1004TMEM4LOAD26SM100_TMEM_LOAD_16dp128b8xESZ_S19_NS4_17SM75_U32x4_LDSM_NENS4_14SM90_TMA_STOREES19_NS4_17SM90_U32x4_STSM_NENS4_39AutoVectorizingCopyWithAssumedAlignmentILi128EEEEEEvvEEEEvNT_6ParamsE,"a",@progbits
	.sectionflags	@""
	.align	4
.nv.constant0._ZN7cutlass13device_kernelINS_4gemm6kernel13GemmUniversalIN4cute5tupleIJiiiiEEENS1_10collective13CollectiveMmaINS1_35MainloopSm100TmaUmmaWarpSpecializedILi8ELi2ELi4ENS5_IJNS4_1CILi1EEESB_SB_EEEEENS5_IJNSA_ILi64EEENSA_ILi128EEENSA_ILi32EEEEEENS_10tfloat32_tENS5_IJlSB_lEEESI_SJ_NS4_8TiledMMAINS4_8MMA_AtomIJNS4_17SM100_MMA_TF32_SSISI_SI_fLi64ELi128ELNS4_4UMMA5MajorE0ELSO_0ELNSN_7ScaleInE0ELSP_0EEEEEENS4_6LayoutISC_NS5_IJNSA_ILi0EEEST_ST_EEEEENS5_IJNS4_10UnderscoreESW_SW_EEEEENS4_13SM90_TMA_LOADENS4_14ComposedLayoutINS4_7SwizzleILi3ELi4ELi3EEENS4_18smem_ptr_flag_bitsILi32EEENSS_INS5_IJNSA_ILi8EEESG_EEENS5_IJSG_SB_EEEEEEEvNS4_8identityESZ_S19_vS1A_EENS_8epilogue10collective18CollectiveEpilogueINS1C_23Sm100TmaWarpSpecializedILi4ELi2ELi16ELb1ELb0EEEJSH_NS5_IJNSS_ISE_SB_EENSS_ISG_SB_EEEEESI_SJ_SI_SJ_NS1C_6fusion15FusionCallbacksIS1G_NS1K_17LinearCombinationISI_fSI_fLNS_15FloatRoundStyleE2EEESH_S1J_JEEENS4_5SM1004TMEM4LOAD26SM100_TMEM_LOAD_16dp128b8xESZ_S19_NS4_17SM75_U32x4_LDSM_NENS4_14SM90_TMA_STOREES19_NS4_17SM90_U32x4_STSM_NENS4_39AutoVectorizingCopyWithAssumedAlignmentILi128EEEEEEvvEEEEvNT_6ParamsE:
	.zero		2944


//--------------------- SYMBOLS --------------------------

	.type		.nv.reservedSmem.offset0,@object
	.size		.nv.reservedSmem.offset0,0x4
	.type		.nv.reservedSmem.cap,@object
	.size		.nv.reservedSmem.cap,0x4
	.type		__assertfail,@function
